	.target	sm_90a

	.elftype	@"ET_EXEC"


//--------------------- .note.nv.tkinfo           --------------------------
	.section	.note.nv.tkinfo,"",@"SHT_NOTE"
	.sectionflags	@"SHF_NOTE_NV_TKINFO"
	.tkinfo
        /*0018*/ 	.word	0x00000002
        /*0030*/ 	.string	""
        /*0030*/ 	.string	"ptxas"
        /*0030*/ 	.string	"Cuda compilation tools, release 13.0, V13.0.88"
        /*0030*/ 	.string	"Build cuda_13.0.r13.0/compiler.36424714_0"
        /*0030*/ 	.string	"-arch sm_90a -m 64 "



//--------------------- .note.nv.cuinfo           --------------------------
	.section	.note.nv.cuinfo,"",@"SHT_NOTE"
	.sectionflags	@"SHF_NOTE_NV_CUINFO"
        /*0018*/ 	.short	0x0002
        /*001a*/ 	.short	0x005a
        /*001c*/ 	.short	0x0082
	.zero		2


//--------------------- .nv.info                  --------------------------
	.section	.nv.info,"",@"SHT_CUDA_INFO"
	.align	4


	//----- nvinfo : EIATTR_REGCOUNT
	.align		4
        /*0000*/ 	.byte	0x04, 0x2f
        /*0002*/ 	.short	(.L_15 - .L_14)
	.align		4
.L_14:
        /*0004*/ 	.word	index@(_ZN7cutlass13device_kernelINS_4gemm6kernel13GemmUniversalIN4cute5tupleIJiiiiEEENS1_10collective13CollectiveMmaINS1_34MainloopSm90TmaGmmaWarpSpecializedILi20ENS5_IJNS4_1CILi1EEESB_SB_EEENS1_35KernelTmaWarpSpecializedCooperativeEEENS5_IJNSA_ILi128EEENSA_ILi48EEENSA_ILi32EEEEEENS_10bfloat16_tENS5_IJlSB_lEEESJ_SK_NS4_8TiledMMAINS4_8MMA_AtomIJNS4_4SM904GMMA27MMA_64x16x16_F32BF16BF16_SSILNSO_5MajorE0ELSQ_0ELNSO_7ScaleInE1ELSR_1EEEEEENS4_6LayoutINS5_IJNSA_ILi2EEESB_SB_EEENS5_IJSB_NSA_ILi0EEESX_EEEEENS5_IJNS4_10UnderscoreES10_S10_EEEEENS4_13SM90_TMA_LOADENS4_14ComposedLayoutINS4_7SwizzleILi2ELi4ELi3EEENS4_18smem_ptr_flag_bitsILi16EEENSU_INS5_IJNSA_ILi8EEESH_EEENS5_IJSH_SB_EEEEEEEvNS4_8identityES13_S1D_vS1E_EENS_8epilogue10collective6detail29Sm90TmaWarpSpecializedAdapterINS1H_15DefaultEpilogueISJ_SK_SK_NS1G_6thread17LinearCombinationISJ_Li1EffLNS1L_9ScaleType4KindE0ELNS_15FloatRoundStyleE2ESJ_EENS1_15EpilogueDefaultEEEEEvvEEEEvNT_6ParamsE)
        /*0008*/ 	.word	0x000000a8


	//----- nvinfo : EIATTR_FRAME_SIZE
	.align		4
.L_15:
        /*000c*/ 	.byte	0x04, 0x11
        /*000e*/ 	.short	(.L_17 - .L_16)
	.align		4
.L_16:
        /*0010*/ 	.word	index@(_ZN7cutlass13device_kernelINS_4gemm6kernel13GemmUniversalIN4cute5tupleIJiiiiEEENS1_10collective13CollectiveMmaINS1_34MainloopSm90TmaGmmaWarpSpecializedILi20ENS5_IJNS4_1CILi1EEESB_SB_EEENS1_35KernelTmaWarpSpecializedCooperativeEEENS5_IJNSA_ILi128EEENSA_ILi48EEENSA_ILi32EEEEEENS_10bfloat16_tENS5_IJlSB_lEEESJ_SK_NS4_8TiledMMAINS4_8MMA_AtomIJNS4_4SM904GMMA27MMA_64x16x16_F32BF16BF16_SSILNSO_5MajorE0ELSQ_0ELNSO_7ScaleInE1ELSR_1EEEEEENS4_6LayoutINS5_IJNSA_ILi2EEESB_SB_EEENS5_IJSB_NSA_ILi0EEESX_EEEEENS5_IJNS4_10UnderscoreES10_S10_EEEEENS4_13SM90_TMA_LOADENS4_14ComposedLayoutINS4_7SwizzleILi2ELi4ELi3EEENS4_18smem_ptr_flag_bitsILi16EEENSU_INS5_IJNSA_ILi8EEESH_EEENS5_IJSH_SB_EEEEEEEvNS4_8identityES13_S1D_vS1E_EENS_8epilogue10collective6detail29Sm90TmaWarpSpecializedAdapterINS1H_15DefaultEpilogueISJ_SK_SK_NS1G_6thread17LinearCombinationISJ_Li1EffLNS1L_9ScaleType4KindE0ELNS_15FloatRoundStyleE2ESJ_EENS1_15EpilogueDefaultEEEEEvvEEEEvNT_6ParamsE)
        /*0014*/ 	.word	0x00000000


	//----- nvinfo : EIATTR_MIN_STACK_SIZE
	.align		4
.L_17:
        /*0018*/ 	.byte	0x04, 0x12
        /*001a*/ 	.short	(.L_19 - .L_18)
	.align		4
.L_18:
        /*001c*/ 	.word	index@(_ZN7cutlass13device_kernelINS_4gemm6kernel13GemmUniversalIN4cute5tupleIJiiiiEEENS1_10collective13CollectiveMmaINS1_34MainloopSm90TmaGmmaWarpSpecializedILi20ENS5_IJNS4_1CILi1EEESB_SB_EEENS1_35KernelTmaWarpSpecializedCooperativeEEENS5_IJNSA_ILi128EEENSA_ILi48EEENSA_ILi32EEEEEENS_10bfloat16_tENS5_IJlSB_lEEESJ_SK_NS4_8TiledMMAINS4_8MMA_AtomIJNS4_4SM904GMMA27MMA_64x16x16_F32BF16BF16_SSILNSO_5MajorE0ELSQ_0ELNSO_7ScaleInE1ELSR_1EEEEEENS4_6LayoutINS5_IJNSA_ILi2EEESB_SB_EEENS5_IJSB_NSA_ILi0EEESX_EEEEENS5_IJNS4_10UnderscoreES10_S10_EEEEENS4_13SM90_TMA_LOADENS4_14ComposedLayoutINS4_7SwizzleILi2ELi4ELi3EEENS4_18smem_ptr_flag_bitsILi16EEENSU_INS5_IJNSA_ILi8EEESH_EEENS5_IJSH_SB_EEEEEEEvNS4_8identityES13_S1D_vS1E_EENS_8epilogue10collective6detail29Sm90TmaWarpSpecializedAdapterINS1H_15DefaultEpilogueISJ_SK_SK_NS1G_6thread17LinearCombinationISJ_Li1EffLNS1L_9ScaleType4KindE0ELNS_15FloatRoundStyleE2ESJ_EENS1_15EpilogueDefaultEEEEEvvEEEEvNT_6ParamsE)
        /*0020*/ 	.word	0x00000000
.L_19:


//--------------------- .nv.compat                --------------------------
	.section	.nv.compat,"",@"SHT_CUDA_COMPAT_INFO"
	.align	4
        /*0000*/ 	.byte	0x02, 0x09, 0x01, 0x00, 0x02, 0x02, 0x04, 0x00, 0x02, 0x05, 0x05, 0x00, 0x03, 0x07, 0x01, 0x01
        /*0010*/ 	.byte	0x02, 0x03, 0x01, 0x00, 0x02, 0x06, 0x01, 0x00, 0x04, 0x0b, 0x08, 0x00, 0x00, 0x00, 0x00, 0x00
        /*0020*/ 	.byte	0x00, 0x00, 0x00, 0x00


//--------------------- .nv.info._ZN7cutlass13device_kernelINS_4gemm6kernel13GemmUniversalIN4cute5tupleIJiiiiEEENS1_10collective13CollectiveMmaINS1_34MainloopSm90TmaGmmaWarpSpecializedILi20ENS5_IJNS4_1CILi1EEESB_SB_EEENS1_35KernelTmaWarpSpecializedCooperativeEEENS5_IJNSA_ILi128EEENSA_ILi48EEENSA_ILi32EEEEEENS_10bfloat16_tENS5_IJlSB_lEEESJ_SK_NS4_8TiledMMAINS4_8MMA_AtomIJNS4_4SM904GMMA27MMA_64x16x16_F32BF16BF16_SSILNSO_5MajorE0ELSQ_0ELNSO_7ScaleInE1ELSR_1EEEEEENS4_6LayoutINS5_IJNSA_ILi2EEESB_SB_EEENS5_IJSB_NSA_ILi0EEESX_EEEEENS5_IJNS4_10UnderscoreES10_S10_EEEEENS4_13SM90_TMA_LOADENS4_14ComposedLayoutINS4_7SwizzleILi2ELi4ELi3EEENS4_18smem_ptr_flag_bitsILi16EEENSU_INS5_IJNSA_ILi8EEESH_EEENS5_IJSH_SB_EEEEEEEvNS4_8identityES13_S1D_vS1E_EENS_8epilogue10collective6detail29Sm90TmaWarpSpecializedAdapterINS1H_15DefaultEpilogueISJ_SK_SK_NS1G_6thread17LinearCombinationISJ_Li1EffLNS1L_9ScaleType4KindE0ELNS_15FloatRoundStyleE2ESJ_EENS1_15EpilogueDefaultEEEEEvvEEEEvNT_6ParamsE --------------------------
	.section	.nv.info._ZN7cutlass13device_kernelINS_4gemm6kernel13GemmUniversalIN4cute5tupleIJiiiiEEENS1_10collective13CollectiveMmaINS1_34MainloopSm90TmaGmmaWarpSpecializedILi20ENS5_IJNS4_1CILi1EEESB_SB_EEENS1_35KernelTmaWarpSpecializedCooperativeEEENS5_IJNSA_ILi128EEENSA_ILi48EEENSA_ILi32EEEEEENS_10bfloat16_tENS5_IJlSB_lEEESJ_SK_NS4_8TiledMMAINS4_8MMA_AtomIJNS4_4SM904GMMA27MMA_64x16x16_F32BF16BF16_SSILNSO_5MajorE0ELSQ_0ELNSO_7ScaleInE1ELSR_1EEEEEENS4_6LayoutINS5_IJNSA_ILi2EEESB_SB_EEENS5_IJSB_NSA_ILi0EEESX_EEEEENS5_IJNS4_10UnderscoreES10_S10_EEEEENS4_13SM90_TMA_LOADENS4_14ComposedLayoutINS4_7SwizzleILi2ELi4ELi3EEENS4_18smem_ptr_flag_bitsILi16EEENSU_INS5_IJNSA_ILi8EEESH_EEENS5_IJSH_SB_EEEEEEEvNS4_8identityES13_S1D_vS1E_EENS_8epilogue10collective6detail29Sm90TmaWarpSpecializedAdapterINS1H_15DefaultEpilogueISJ_SK_SK_NS1G_6thread17LinearCombinationISJ_Li1EffLNS1L_9ScaleType4KindE0ELNS_15FloatRoundStyleE2ESJ_EENS1_15EpilogueDefaultEEEEEvvEEEEvNT_6ParamsE,"",@"SHT_CUDA_INFO"
	.sectionflags	@""
	.align	4


	//----- nvinfo : EIATTR_CUDA_API_VERSION
	.align		4
        /*0000*/ 	.byte	0x04, 0x37
        /*0002*/ 	.short	(.L_21 - .L_20)
.L_20:
        /*0004*/ 	.word	0x00000082


	//----- nvinfo : EIATTR_KPARAM_INFO
	.align		4
.L_21:
        /*0008*/ 	.byte	0x04, 0x17
        /*000a*/ 	.short	(.L_23 - .L_22)
.L_22:
        /*000c*/ 	.word	0x00000000
        /*0010*/ 	.short	0x0000
        /*0012*/ 	.short	0x0070
        /*0014*/ 	.byte	0x00, 0xf0, 0x01, 0x10


	//----- nvinfo : EIATTR_SPARSE_MMA_MASK
	.align		4
.L_23:
        /*0018*/ 	.byte	0x03, 0x50
        /*001a*/ 	.short	0x0000


	//----- nvinfo : EIATTR_MAXREG_COUNT
	.align		4
        /*001c*/ 	.byte	0x03, 0x1b
        /*001e*/ 	.short	0x00a8


	//----- nvinfo : EIATTR_NUM_BARRIERS
	.align		4
        /*0020*/ 	.byte	0x02, 0x4c
        /*0022*/ 	.byte	0x01
	.zero		1


	//----- nvinfo : EIATTR_EXTERNS
	.align		4
        /*0024*/ 	.byte	0x04, 0x0f
        /*0026*/ 	.short	(.L_25 - .L_24)


	//   ....[0]....
	.align		4
.L_24:
        /*0028*/ 	.word	index@(__assertfail)


	//----- nvinfo : EIATTR_MERCURY_ISA_VERSION
	.align		4
.L_25:
        /*002c*/ 	.byte	0x03, 0x5f
        /*002e*/ 	.short	0x0101


	//----- nvinfo : EIATTR_INT_WARP_WIDE_INSTR_OFFSETS
	.align		4
        /*0030*/ 	.byte	0x04, 0x31
        /*0032*/ 	.short	(.L_27 - .L_26)


	//   ....[0]....
.L_26:
        /*0034*/ 	.word	0x000005e0


	//   ....[1]....
        /*0038*/ 	.word	0x00000610


	//   ....[2]....
        /*003c*/ 	.word	0x000006f0


	//----- nvinfo : EIATTR_COOP_GROUP_MASK_REGIDS
	.align		4
.L_27:
        /*0040*/ 	.byte	0x04, 0x29
        /*0042*/ 	.short	(.L_29 - .L_28)


	//   ....[0]....
.L_28:
        /*0044*/ 	.word	0xffffffff


	//   ....[1]....
        /*0048*/ 	.word	0xffffffff


	//   ....[2]....
        /*004c*/ 	.word	0xffffffff


	//   ....[3]....
        /*0050*/ 	.word	0xffffffff


	//   ....[4]....
        /*0054*/ 	.word	0xffffffff


	//----- nvinfo : EIATTR_COOP_GROUP_INSTR_OFFSETS
	.align		4
.L_29:
        /*0058*/ 	.byte	0x04, 0x28
        /*005a*/ 	.short	(.L_31 - .L_30)


	//   ....[0]....
.L_30:
        /*005c*/ 	.word	0x00000060


	//   ....[1]....
        /*0060*/ 	.word	0x00000070


	//   ....[2]....
        /*0064*/ 	.word	0x00000130


	//   ....[3]....
        /*0068*/ 	.word	0x000004f0


	//   ....[4]....
        /*006c*/ 	.word	0x000011a0


	//----- nvinfo : EIATTR_REG_RECONFIG
	.align		4
.L_31:
        /*0070*/ 	.byte	0x01, 0x54
	.zero		2


	//----- nvinfo : EIATTR_SYSCALL_OFFSETS
	.align		4
        /*0074*/ 	.byte	0x04, 0x46
        /*0076*/ 	.short	(.L_33 - .L_32)


	//   ....[0]....
.L_32:
        /*0078*/ 	.word	0x00001360


	//----- nvinfo : EIATTR_MBARRIER_INSTR_OFFSETS
	.align		4
.L_33:
        /*007c*/ 	.byte	0x04, 0x39
        /*007e*/ 	.short	(.L_35 - .L_34)


	//   ....[0]....
.L_34:
        /*0080*/ 	.word	0x00000250
        /*0084*/ 	.word	0x000000ff
        /*0088*/ 	.word	0x00000000
        /*008c*/ 	.short	0x0100
        /*008e*/ 	.byte	0x08
	.zero		1


	//   ....[1]....
        /*0090*/ 	.word	0x00000260
        /*0094*/ 	.word	0x000000ff
        /*0098*/ 	.word	0x000000a0
        /*009c*/ 	.short	0x0100
        /*009e*/ 	.byte	0x08
	.zero		1


	//   ....[2]....
        /*00a0*/ 	.word	0x00000270
        /*00a4*/ 	.word	0x000000ff
        /*00a8*/ 	.word	0x00000008
        /*00ac*/ 	.short	0x0100
        /*00ae*/ 	.byte	0x08
	.zero		1


	//   ....[3]....
        /*00b0*/ 	.word	0x00000280
        /*00b4*/ 	.word	0x000000ff
        /*00b8*/ 	.word	0x000000a8
        /*00bc*/ 	.short	0x0100
        /*00be*/ 	.byte	0x08
	.zero		1


	//   ....[4]....
        /*00c0*/ 	.word	0x00000290
        /*00c4*/ 	.word	0x000000ff
        /*00c8*/ 	.word	0x00000010
        /*00cc*/ 	.short	0x0100
        /*00ce*/ 	.byte	0x08
	.zero		1


	//   ....[5]....
        /*00d0*/ 	.word	0x000002a0
        /*00d4*/ 	.word	0x000000ff
        /*00d8*/ 	.word	0x000000b0
        /*00dc*/ 	.short	0x0100
        /*00de*/ 	.byte	0x08
	.zero		1


	//   ....[6]....
        /*00e0*/ 	.word	0x000002b0
        /*00e4*/ 	.word	0x000000ff
        /*00e8*/ 	.word	0x00000018
        /*00ec*/ 	.short	0x0100
        /*00ee*/ 	.byte	0x08
	.zero		1


	//   ....[7]....
        /*00f0*/ 	.word	0x000002c0
        /*00f4*/ 	.word	0x000000ff
        /*00f8*/ 	.word	0x000000b8
        /*00fc*/ 	.short	0x0100
        /*00fe*/ 	.byte	0x08
	.zero		1


	//   ....[8]....
        /*0100*/ 	.word	0x000002d0
        /*0104*/ 	.word	0x000000ff
        /*0108*/ 	.word	0x00000020
        /*010c*/ 	.short	0x0100
        /*010e*/ 	.byte	0x08
	.zero		1


	//   ....[9]....
        /*0110*/ 	.word	0x000002e0
        /*0114*/ 	.word	0x000000ff
        /*0118*/ 	.word	0x000000c0
        /*011c*/ 	.short	0x0100
        /*011e*/ 	.byte	0x08
	.zero		1


	//   ....[10]....
        /*0120*/ 	.word	0x000002f0
        /*0124*/ 	.word	0x000000ff
        /*0128*/ 	.word	0x00000028
        /*012c*/ 	.short	0x0100
        /*012e*/ 	.byte	0x08
	.zero		1


	//   ....[11]....
        /*0130*/ 	.word	0x00000300
        /*0134*/ 	.word	0x000000ff
        /*0138*/ 	.word	0x000000c8
        /*013c*/ 	.short	0x0100
        /*013e*/ 	.byte	0x08
	.zero		1


	//   ....[12]....
        /*0140*/ 	.word	0x00000310
        /*0144*/ 	.word	0x000000ff
        /*0148*/ 	.word	0x00000030
        /*014c*/ 	.short	0x0100
        /*014e*/ 	.byte	0x08
	.zero		1


	//   ....[13]....
        /*0150*/ 	.word	0x00000320
        /*0154*/ 	.word	0x000000ff
        /*0158*/ 	.word	0x000000d0
        /*015c*/ 	.short	0x0100
        /*015e*/ 	.byte	0x08
	.zero		1


	//   ....[14]....
        /*0160*/ 	.word	0x00000330
        /*0164*/ 	.word	0x000000ff
        /*0168*/ 	.word	0x00000038
        /*016c*/ 	.short	0x0100
        /*016e*/ 	.byte	0x08
	.zero		1


	//   ....[15]....
        /*0170*/ 	.word	0x00000340
        /*0174*/ 	.word	0x000000ff
        /*0178*/ 	.word	0x000000d8
        /*017c*/ 	.short	0x0100
        /*017e*/ 	.byte	0x08
	.zero		1


	//   ....[16]....
        /*0180*/ 	.word	0x00000350
        /*0184*/ 	.word	0x000000ff
        /*0188*/ 	.word	0x00000040
        /*018c*/ 	.short	0x0100
        /*018e*/ 	.byte	0x08
	.zero		1


	//   ....[17]....
        /*0190*/ 	.word	0x00000360
        /*0194*/ 	.word	0x000000ff
        /*0198*/ 	.word	0x000000e0
        /*019c*/ 	.short	0x0100
        /*019e*/ 	.byte	0x08
	.zero		1


	//   ....[18]....
        /*01a0*/ 	.word	0x00000370
        /*01a4*/ 	.word	0x000000ff
        /*01a8*/ 	.word	0x00000048
        /*01ac*/ 	.short	0x0100
        /*01ae*/ 	.byte	0x08
	.zero		1


	//   ....[19]....
        /*01b0*/ 	.word	0x00000380
        /*01b4*/ 	.word	0x000000ff
        /*01b8*/ 	.word	0x000000e8
        /*01bc*/ 	.short	0x0100
        /*01be*/ 	.byte	0x08
	.zero		1


	//   ....[20]....
        /*01c0*/ 	.word	0x00000390
        /*01c4*/ 	.word	0x000000ff
        /*01c8*/ 	.word	0x00000050
        /*01cc*/ 	.short	0x0100
        /*01ce*/ 	.byte	0x08
	.zero		1


	//   ....[21]....
        /*01d0*/ 	.word	0x000003a0
        /*01d4*/ 	.word	0x000000ff
        /*01d8*/ 	.word	0x000000f0
        /*01dc*/ 	.short	0x0100
        /*01de*/ 	.byte	0x08
	.zero		1


	//   ....[22]....
        /*01e0*/ 	.word	0x000003b0
        /*01e4*/ 	.word	0x000000ff
        /*01e8*/ 	.word	0x00000058
        /*01ec*/ 	.short	0x0100
        /*01ee*/ 	.byte	0x08
	.zero		1


	//   ....[23]....
        /*01f0*/ 	.word	0x000003c0
        /*01f4*/ 	.word	0x000000ff
        /*01f8*/ 	.word	0x000000f8
        /*01fc*/ 	.short	0x0100
        /*01fe*/ 	.byte	0x08
	.zero		1


	//   ....[24]....
        /*0200*/ 	.word	0x000003d0
        /*0204*/ 	.word	0x000000ff
        /*0208*/ 	.word	0x00000060
        /*020c*/ 	.short	0x0100
        /*020e*/ 	.byte	0x08
	.zero		1


	//   ....[25]....
        /*0210*/ 	.word	0x000003e0
        /*0214*/ 	.word	0x000000ff
        /*0218*/ 	.word	0x00000100
        /*021c*/ 	.short	0x0100
        /*021e*/ 	.byte	0x08
	.zero		1


	//   ....[26]....
        /*0220*/ 	.word	0x000003f0
        /*0224*/ 	.word	0x000000ff
        /*0228*/ 	.word	0x00000068
        /*022c*/ 	.short	0x0100
        /*022e*/ 	.byte	0x08
	.zero		1


	//   ....[27]....
        /*0230*/ 	.word	0x00000400
        /*0234*/ 	.word	0x000000ff
        /*0238*/ 	.word	0x00000108
        /*023c*/ 	.short	0x0100
        /*023e*/ 	.byte	0x08
	.zero		1


	//   ....[28]....
        /*0240*/ 	.word	0x00000410
        /*0244*/ 	.word	0x000000ff
        /*0248*/ 	.word	0x00000070
        /*024c*/ 	.short	0x0100
        /*024e*/ 	.byte	0x08
	.zero		1


	//   ....[29]....
        /*0250*/ 	.word	0x00000420
        /*0254*/ 	.word	0x000000ff
        /*0258*/ 	.word	0x00000110
        /*025c*/ 	.short	0x0100
        /*025e*/ 	.byte	0x08
	.zero		1


	//   ....[30]....
        /*0260*/ 	.word	0x00000430
        /*0264*/ 	.word	0x000000ff
        /*0268*/ 	.word	0x00000078
        /*026c*/ 	.short	0x0100
        /*026e*/ 	.byte	0x08
	.zero		1


	//   ....[31]....
        /*0270*/ 	.word	0x00000440
        /*0274*/ 	.word	0x000000ff
        /*0278*/ 	.word	0x00000118
        /*027c*/ 	.short	0x0100
        /*027e*/ 	.byte	0x08
	.zero		1


	//   ....[32]....
        /*0280*/ 	.word	0x00000450
        /*0284*/ 	.word	0x000000ff
        /*0288*/ 	.word	0x00000080
        /*028c*/ 	.short	0x0100
        /*028e*/ 	.byte	0x08
	.zero		1


	//   ....[33]....
        /*0290*/ 	.word	0x00000460
        /*0294*/ 	.word	0x000000ff
        /*0298*/ 	.word	0x00000120
        /*029c*/ 	.short	0x0100
        /*029e*/ 	.byte	0x08
	.zero		1


	//   ....[34]....
        /*02a0*/ 	.word	0x00000470
        /*02a4*/ 	.word	0x000000ff
        /*02a8*/ 	.word	0x00000088
        /*02ac*/ 	.short	0x0100
        /*02ae*/ 	.byte	0x08
	.zero		1


	//   ....[35]....
        /*02b0*/ 	.word	0x00000480
        /*02b4*/ 	.word	0x000000ff
        /*02b8*/ 	.word	0x00000128
        /*02bc*/ 	.short	0x0100
        /*02be*/ 	.byte	0x08
	.zero		1


	//   ....[36]....
        /*02c0*/ 	.word	0x00000490
        /*02c4*/ 	.word	0x000000ff
        /*02c8*/ 	.word	0x00000090
        /*02cc*/ 	.short	0x0100
        /*02ce*/ 	.byte	0x08
	.zero		1


	//   ....[37]....
        /*02d0*/ 	.word	0x000004a0
        /*02d4*/ 	.word	0x000000ff
        /*02d8*/ 	.word	0x00000130
        /*02dc*/ 	.short	0x0100
        /*02de*/ 	.byte	0x08
	.zero		1


	//   ....[38]....
        /*02e0*/ 	.word	0x000004b0
        /*02e4*/ 	.word	0x000000ff
        /*02e8*/ 	.word	0x00000098
        /*02ec*/ 	.short	0x0100
        /*02ee*/ 	.byte	0x08
	.zero		1


	//   ....[39]....
        /*02f0*/ 	.word	0x000004c0
        /*02f4*/ 	.word	0x000000ff
        /*02f8*/ 	.word	0x00000138
        /*02fc*/ 	.short	0x0100
        /*02fe*/ 	.byte	0x08
	.zero		1


	//   ....[40]....
        /*0300*/ 	.word	0x00000760
        /*0304*/ 	.word	0x000000ff
        /*0308*/ 	.word	0x00000150
        /*030c*/ 	.short	0x0100
        /*030e*/ 	.byte	0x06
	.zero		1


	//   ....[41]....
        /*0310*/ 	.word	0x000007c0
        /*0314*/ 	.word	0x000000ff
        /*0318*/ 	.word	0x00000158
        /*031c*/ 	.short	0x0100
        /*031e*/ 	.byte	0x06
	.zero		1


	//   ....[42]....
        /*0320*/ 	.word	0x000013e0
        /*0324*/ 	.word	0x00000003
        /*0328*/ 	.word	0x00000000
        /*032c*/ 	.short	0x010a
        /*032e*/ 	.byte	0x3f
	.zero		1


	//   ....[43]....
        /*0330*/ 	.word	0x00001420
        /*0334*/ 	.word	0x00000003
        /*0338*/ 	.word	0x00000000
        /*033c*/ 	.short	0x010a
        /*033e*/ 	.byte	0x3f
	.zero		1


	//   ....[44]....
        /*0340*/ 	.word	0x00001860
        /*0344*/ 	.word	0x000000ff
        /*0348*/ 	.word	0x00000000
        /*034c*/ 	.short	0x010a
        /*034e*/ 	.byte	0x08
	.zero		1


	//   ....[45]....
        /*0350*/ 	.word	0x000018a0
        /*0354*/ 	.word	0x000000ff
        /*0358*/ 	.word	0x00000000
        /*035c*/ 	.short	0x010a
        /*035e*/ 	.byte	0x08
	.zero		1


	//   ....[46]....
        /*0360*/ 	.word	0x00001ba0
        /*0364*/ 	.word	0x000000ff
        /*0368*/ 	.word	0x00000000
        /*036c*/ 	.short	0x0101
        /*036e*/ 	.byte	0x08
	.zero		1


	//   ....[47]....
        /*0370*/ 	.word	0x00001da0
        /*0374*/ 	.word	0x000000ff
        /*0378*/ 	.word	0x00000000
        /*037c*/ 	.short	0x0101
        /*037e*/ 	.byte	0x06
	.zero		1


	//   ....[48]....
        /*0380*/ 	.word	0x00004aa0
        /*0384*/ 	.word	0x0000000e
        /*0388*/ 	.word	0x000000a0
        /*038c*/ 	.short	0x010a
        /*038e*/ 	.byte	0x3f
	.zero		1


	//   ....[49]....
        /*0390*/ 	.word	0x00004e20
        /*0394*/ 	.word	0x00000006
        /*0398*/ 	.word	0x00000158
        /*039c*/ 	.short	0x0101
        /*039e*/ 	.byte	0x3f
	.zero		1


	//   ....[50]....
        /*03a0*/ 	.word	0x00005550
        /*03a4*/ 	.word	0x00000007
        /*03a8*/ 	.word	0x00000000
        /*03ac*/ 	.short	0x010a
        /*03ae*/ 	.byte	0x3f
	.zero		1


	//   ....[51]....
        /*03b0*/ 	.word	0x000055d0
        /*03b4*/ 	.word	0x00000009
        /*03b8*/ 	.word	0x00000000
        /*03bc*/ 	.short	0x010a
        /*03be*/ 	.byte	0x3f
	.zero		1


	//   ....[52]....
        /*03c0*/ 	.word	0x00005660
        /*03c4*/ 	.word	0x00000006
        /*03c8*/ 	.word	0x00000000
        /*03cc*/ 	.short	0x010a
        /*03ce*/ 	.byte	0x3f
	.zero		1


	//   ....[53]....
        /*03d0*/ 	.word	0x000056f0
        /*03d4*/ 	.word	0x00000009
        /*03d8*/ 	.word	0x00000000
        /*03dc*/ 	.short	0x010a
        /*03de*/ 	.byte	0x3f
	.zero		1


	//   ....[54]....
        /*03e0*/ 	.word	0x00005780
        /*03e4*/ 	.word	0x00000006
        /*03e8*/ 	.word	0x00000000
        /*03ec*/ 	.short	0x010a
        /*03ee*/ 	.byte	0x3f
	.zero		1


	//   ....[55]....
        /*03f0*/ 	.word	0x00005810
        /*03f4*/ 	.word	0x00000009
        /*03f8*/ 	.word	0x00000000
        /*03fc*/ 	.short	0x010a
        /*03fe*/ 	.byte	0x3f
	.zero		1


	//   ....[56]....
        /*0400*/ 	.word	0x000058a0
        /*0404*/ 	.word	0x00000006
        /*0408*/ 	.word	0x00000000
        /*040c*/ 	.short	0x010a
        /*040e*/ 	.byte	0x3f
	.zero		1


	//   ....[57]....
        /*0410*/ 	.word	0x00005930
        /*0414*/ 	.word	0x00000009
        /*0418*/ 	.word	0x00000000
        /*041c*/ 	.short	0x010a
        /*041e*/ 	.byte	0x3f
	.zero		1


	//   ....[58]....
        /*0420*/ 	.word	0x000059c0
        /*0424*/ 	.word	0x00000006
        /*0428*/ 	.word	0x00000000
        /*042c*/ 	.short	0x010a
        /*042e*/ 	.byte	0x3f
	.zero		1


	//   ....[59]....
        /*0430*/ 	.word	0x00005a50
        /*0434*/ 	.word	0x00000009
        /*0438*/ 	.word	0x00000000
        /*043c*/ 	.short	0x010a
        /*043e*/ 	.byte	0x3f
	.zero		1


	//   ....[60]....
        /*0440*/ 	.word	0x00005ae0
        /*0444*/ 	.word	0x00000006
        /*0448*/ 	.word	0x00000000
        /*044c*/ 	.short	0x010a
        /*044e*/ 	.byte	0x3f
	.zero		1


	//   ....[61]....
        /*0450*/ 	.word	0x00005b70
        /*0454*/ 	.word	0x00000009
        /*0458*/ 	.word	0x00000000
        /*045c*/ 	.short	0x010a
        /*045e*/ 	.byte	0x3f
	.zero		1


	//   ....[62]....
        /*0460*/ 	.word	0x00005c00
        /*0464*/ 	.word	0x00000006
        /*0468*/ 	.word	0x00000000
        /*046c*/ 	.short	0x010a
        /*046e*/ 	.byte	0x3f
	.zero		1


	//   ....[63]....
        /*0470*/ 	.word	0x00005c90
        /*0474*/ 	.word	0x00000009
        /*0478*/ 	.word	0x00000000
        /*047c*/ 	.short	0x010a
        /*047e*/ 	.byte	0x3f
	.zero		1


	//   ....[64]....
        /*0480*/ 	.word	0x00005d20
        /*0484*/ 	.word	0x00000006
        /*0488*/ 	.word	0x00000000
        /*048c*/ 	.short	0x010a
        /*048e*/ 	.byte	0x3f
	.zero		1


	//   ....[65]....
        /*0490*/ 	.word	0x00005db0
        /*0494*/ 	.word	0x00000009
        /*0498*/ 	.word	0x00000000
        /*049c*/ 	.short	0x010a
        /*049e*/ 	.byte	0x3f
	.zero		1


	//   ....[66]....
        /*04a0*/ 	.word	0x00005e40
        /*04a4*/ 	.word	0x00000006
        /*04a8*/ 	.word	0x00000000
        /*04ac*/ 	.short	0x010a
        /*04ae*/ 	.byte	0x3f
	.zero		1


	//   ....[67]....
        /*04b0*/ 	.word	0x00005ed0
        /*04b4*/ 	.word	0x00000009
        /*04b8*/ 	.word	0x00000000
        /*04bc*/ 	.short	0x010a
        /*04be*/ 	.byte	0x3f
	.zero		1


	//   ....[68]....
        /*04c0*/ 	.word	0x00005f60
        /*04c4*/ 	.word	0x00000006
        /*04c8*/ 	.word	0x00000000
        /*04cc*/ 	.short	0x010a
        /*04ce*/ 	.byte	0x3f
	.zero		1


	//   ....[69]....
        /*04d0*/ 	.word	0x00005ff0
        /*04d4*/ 	.word	0x00000003
        /*04d8*/ 	.word	0x00000000
        /*04dc*/ 	.short	0x010a
        /*04de*/ 	.byte	0x3f
	.zero		1


	//   ....[70]....
        /*04e0*/ 	.word	0x00006050
        /*04e4*/ 	.word	0x00000003
        /*04e8*/ 	.word	0x00000000
        /*04ec*/ 	.short	0x010a
        /*04ee*/ 	.byte	0x3f
	.zero		1


	//   ....[71]....
        /*04f0*/ 	.word	0x000060b0
        /*04f4*/ 	.word	0x00000004
        /*04f8*/ 	.word	0x00000000
        /*04fc*/ 	.short	0x010a
        /*04fe*/ 	.byte	0x3f
	.zero		1


	//   ....[72]....
        /*0500*/ 	.word	0x00006180
        /*0504*/ 	.word	0x0000000e
        /*0508*/ 	.word	0x000000a0
        /*050c*/ 	.short	0x010a
        /*050e*/ 	.byte	0x3f
	.zero		1


	//   ....[73]....
        /*0510*/ 	.word	0x00006250
        /*0514*/ 	.word	0x00000007
        /*0518*/ 	.word	0x00000000
        /*051c*/ 	.short	0x010a
        /*051e*/ 	.byte	0x3f
	.zero		1


	//   ....[74]....
        /*0520*/ 	.word	0x000062a0
        /*0524*/ 	.word	0x00000009
        /*0528*/ 	.word	0x00000000
        /*052c*/ 	.short	0x010a
        /*052e*/ 	.byte	0x3f
	.zero		1


	//   ....[75]....
        /*0530*/ 	.word	0x000062f0
        /*0534*/ 	.word	0x00000006
        /*0538*/ 	.word	0x00000000
        /*053c*/ 	.short	0x010a
        /*053e*/ 	.byte	0x3f
	.zero		1


	//   ....[76]....
        /*0540*/ 	.word	0x00006340
        /*0544*/ 	.word	0x00000009
        /*0548*/ 	.word	0x00000000
        /*054c*/ 	.short	0x010a
        /*054e*/ 	.byte	0x3f
	.zero		1


	//   ....[77]....
        /*0550*/ 	.word	0x00006390
        /*0554*/ 	.word	0x00000006
        /*0558*/ 	.word	0x00000000
        /*055c*/ 	.short	0x010a
        /*055e*/ 	.byte	0x3f
	.zero		1


	//   ....[78]....
        /*0560*/ 	.word	0x000063e0
        /*0564*/ 	.word	0x00000009
        /*0568*/ 	.word	0x00000000
        /*056c*/ 	.short	0x010a
        /*056e*/ 	.byte	0x3f
	.zero		1


	//   ....[79]....
        /*0570*/ 	.word	0x00006430
        /*0574*/ 	.word	0x00000006
        /*0578*/ 	.word	0x00000000
        /*057c*/ 	.short	0x010a
        /*057e*/ 	.byte	0x3f
	.zero		1


	//   ....[80]....
        /*0580*/ 	.word	0x00006480
        /*0584*/ 	.word	0x00000009
        /*0588*/ 	.word	0x00000000
        /*058c*/ 	.short	0x010a
        /*058e*/ 	.byte	0x3f
	.zero		1


	//   ....[81]....
        /*0590*/ 	.word	0x000064d0
        /*0594*/ 	.word	0x00000006
        /*0598*/ 	.word	0x00000000
        /*059c*/ 	.short	0x010a
        /*059e*/ 	.byte	0x3f
	.zero		1


	//   ....[82]....
        /*05a0*/ 	.word	0x00006520
        /*05a4*/ 	.word	0x00000009
        /*05a8*/ 	.word	0x00000000
        /*05ac*/ 	.short	0x010a
        /*05ae*/ 	.byte	0x3f
	.zero		1


	//   ....[83]....
        /*05b0*/ 	.word	0x00006570
        /*05b4*/ 	.word	0x00000006
        /*05b8*/ 	.word	0x00000000
        /*05bc*/ 	.short	0x010a
        /*05be*/ 	.byte	0x3f
	.zero		1


	//   ....[84]....
        /*05c0*/ 	.word	0x000065c0
        /*05c4*/ 	.word	0x00000009
        /*05c8*/ 	.word	0x00000000
        /*05cc*/ 	.short	0x010a
        /*05ce*/ 	.byte	0x3f
	.zero		1


	//   ....[85]....
        /*05d0*/ 	.word	0x00006610
        /*05d4*/ 	.word	0x00000006
        /*05d8*/ 	.word	0x00000000
        /*05dc*/ 	.short	0x010a
        /*05de*/ 	.byte	0x3f
	.zero		1


	//   ....[86]....
        /*05e0*/ 	.word	0x00006660
        /*05e4*/ 	.word	0x00000009
        /*05e8*/ 	.word	0x00000000
        /*05ec*/ 	.short	0x010a
        /*05ee*/ 	.byte	0x3f
	.zero		1


	//   ....[87]....
        /*05f0*/ 	.word	0x000066b0
        /*05f4*/ 	.word	0x00000006
        /*05f8*/ 	.word	0x00000000
        /*05fc*/ 	.short	0x010a
        /*05fe*/ 	.byte	0x3f
	.zero		1


	//   ....[88]....
        /*0600*/ 	.word	0x00006700
        /*0604*/ 	.word	0x00000009
        /*0608*/ 	.word	0x00000000
        /*060c*/ 	.short	0x010a
        /*060e*/ 	.byte	0x3f
	.zero		1


	//   ....[89]....
        /*0610*/ 	.word	0x00006750
        /*0614*/ 	.word	0x00000006
        /*0618*/ 	.word	0x00000000
        /*061c*/ 	.short	0x010a
        /*061e*/ 	.byte	0x3f
	.zero		1


	//   ....[90]....
        /*0620*/ 	.word	0x000067a0
        /*0624*/ 	.word	0x00000009
        /*0628*/ 	.word	0x00000000
        /*062c*/ 	.short	0x010a
        /*062e*/ 	.byte	0x3f
	.zero		1


	//   ....[91]....
        /*0630*/ 	.word	0x000067f0
        /*0634*/ 	.word	0x00000006
        /*0638*/ 	.word	0x00000000
        /*063c*/ 	.short	0x010a
        /*063e*/ 	.byte	0x3f
	.zero		1


	//----- nvinfo : EIATTR_NUM_MBARRIERS
	.align		4
.L_35:
        /*0640*/ 	.byte	0x03, 0x38
        /*0642*/ 	.short	0x002a


	//----- nvinfo : EIATTR_EXIT_INSTR_OFFSETS
	.align		4
        /*0644*/ 	.byte	0x04, 0x1c
        /*0646*/ 	.short	(.L_37 - .L_36)


	//   ....[0]....
.L_36:
        /*0648*/ 	.word	0x00000810


	//   ....[1]....
        /*064c*/ 	.word	0x000010d0


	//   ....[2]....
        /*0650*/ 	.word	0x00004110


	//   ....[3]....
        /*0654*/ 	.word	0x00004740


	//   ....[4]....
        /*0658*/ 	.word	0x00006040


	//----- nvinfo : EIATTR_MAX_THREADS
	.align		4
.L_37:
        /*065c*/ 	.byte	0x04, 0x05
        /*065e*/ 	.short	(.L_39 - .L_38)
.L_38:
        /*0660*/ 	.word	0x00000180
        /*0664*/ 	.word	0x00000001
        /*0668*/ 	.word	0x00000001


	//----- nvinfo : EIATTR_CRS_STACK_SIZE
	.align		4
.L_39:
        /*066c*/ 	.byte	0x04, 0x1e
        /*066e*/ 	.short	(.L_41 - .L_40)
.L_40:
        /*0670*/ 	.word	0x00000000


	//----- nvinfo : EIATTR_CBANK_PARAM_SIZE
	.align		4
.L_41:
        /*0674*/ 	.byte	0x03, 0x19
        /*0676*/ 	.short	0x0470


	//----- nvinfo : EIATTR_PARAM_CBANK
	.align		4
        /*0678*/ 	.byte	0x04, 0x0a
        /*067a*/ 	.short	(.L_43 - .L_42)
	.align		4
.L_42:
        /*067c*/ 	.word	index@(.nv.constant0._ZN7cutlass13device_kernelINS_4gemm6kernel13GemmUniversalIN4cute5tupleIJiiiiEEENS1_10collective13CollectiveMmaINS1_34MainloopSm90TmaGmmaWarpSpecializedILi20ENS5_IJNS4_1CILi1EEESB_SB_EEENS1_35KernelTmaWarpSpecializedCooperativeEEENS5_IJNSA_ILi128EEENSA_ILi48EEENSA_ILi32EEEEEENS_10bfloat16_tENS5_IJlSB_lEEESJ_SK_NS4_8TiledMMAINS4_8MMA_AtomIJNS4_4SM904GMMA27MMA_64x16x16_F32BF16BF16_SSILNSO_5MajorE0ELSQ_0ELNSO_7ScaleInE1ELSR_1EEEEEENS4_6LayoutINS5_IJNSA_ILi2EEESB_SB_EEENS5_IJSB_NSA_ILi0EEESX_EEEEENS5_IJNS4_10UnderscoreES10_S10_EEEEENS4_13SM90_TMA_LOADENS4_14ComposedLayoutINS4_7SwizzleILi2ELi4ELi3EEENS4_18smem_ptr_flag_bitsILi16EEENSU_INS5_IJNSA_ILi8EEESH_EEENS5_IJSH_SB_EEEEEEEvNS4_8identityES13_S1D_vS1E_EENS_8epilogue10collective6detail29Sm90TmaWarpSpecializedAdapterINS1H_15DefaultEpilogueISJ_SK_SK_NS1G_6thread17LinearCombinationISJ_Li1EffLNS1L_9ScaleType4KindE0ELNS_15FloatRoundStyleE2ESJ_EENS1_15EpilogueDefaultEEEEEvvEEEEvNT_6ParamsE)
        /*0680*/ 	.short	0x0210
        /*0682*/ 	.short	0x0470


	//----- nvinfo : EIATTR_SW_WAR
	.align		4
.L_43:
        /*0684*/ 	.byte	0x04, 0x36
        /*0686*/ 	.short	(.L_45 - .L_44)
.L_44:
        /*0688*/ 	.word	0x00000008
.L_45:


//--------------------- .nv.callgraph             --------------------------
	.section	.nv.callgraph,"",@"SHT_CUDA_CALLGRAPH"
	.align	4
	.sectionentsize	8
	.align		4
        /*0000*/ 	.word	0x00000000
	.align		4
        /*0004*/ 	.word	0xffffffff
	.align		4
        /*0008*/ 	.word	index@(_ZN7cutlass13device_kernelINS_4gemm6kernel13GemmUniversalIN4cute5tupleIJiiiiEEENS1_10collective13CollectiveMmaINS1_34MainloopSm90TmaGmmaWarpSpecializedILi20ENS5_IJNS4_1CILi1EEESB_SB_EEENS1_35KernelTmaWarpSpecializedCooperativeEEENS5_IJNSA_ILi128EEENSA_ILi48EEENSA_ILi32EEEEEENS_10bfloat16_tENS5_IJlSB_lEEESJ_SK_NS4_8TiledMMAINS4_8MMA_AtomIJNS4_4SM904GMMA27MMA_64x16x16_F32BF16BF16_SSILNSO_5MajorE0ELSQ_0ELNSO_7ScaleInE1ELSR_1EEEEEENS4_6LayoutINS5_IJNSA_ILi2EEESB_SB_EEENS5_IJSB_NSA_ILi0EEESX_EEEEENS5_IJNS4_10UnderscoreES10_S10_EEEEENS4_13SM90_TMA_LOADENS4_14ComposedLayoutINS4_7SwizzleILi2ELi4ELi3EEENS4_18smem_ptr_flag_bitsILi16EEENSU_INS5_IJNSA_ILi8EEESH_EEENS5_IJSH_SB_EEEEEEEvNS4_8identityES13_S1D_vS1E_EENS_8epilogue10collective6detail29Sm90TmaWarpSpecializedAdapterINS1H_15DefaultEpilogueISJ_SK_SK_NS1G_6thread17LinearCombinationISJ_Li1EffLNS1L_9ScaleType4KindE0ELNS_15FloatRoundStyleE2ESJ_EENS1_15EpilogueDefaultEEEEEvvEEEEvNT_6ParamsE)
	.align		4
        /*000c*/ 	.word	index@(__assertfail)
	.align		4
        /*0010*/ 	.word	0x00000000
	.align		4
        /*0014*/ 	.word	0xfffffffe
	.align		4
        /*0018*/ 	.word	0x00000000
	.align		4
        /*001c*/ 	.word	0xfffffffd
	.align		4
        /*0020*/ 	.word	0x00000000
	.align		4
        /*0024*/ 	.word	0xfffffffc


//--------------------- .nv.constant4             --------------------------
	.section	.nv.constant4,"a",@progbits
	.align	8
	.align		8
.nv.constant4:
        /*0000*/ 	.dword	__assertfail
	.align		8
        /*0008*/ 	.dword	__unnamed_1
	.align		8
        /*0010*/ 	.dword	_ZN39_INTERNAL_5a7b0181_4_k_cu_5a4a88e7_71564cuda3std3__45__cpo5beginE
	.align		8
        /*0018*/ 	.dword	_ZN39_INTERNAL_5a7b0181_4_k_cu_5a4a88e7_71564cuda3std3__45__cpo3endE
	.align		8
        /*0020*/ 	.dword	_ZN39_INTERNAL_5a7b0181_4_k_cu_5a4a88e7_71564cuda3std3__45__cpo6cbeginE
	.align		8
        /*0028*/ 	.dword	_ZN39_INTERNAL_5a7b0181_4_k_cu_5a4a88e7_71564cuda3std3__45__cpo4cendE
	.align		8
        /*0030*/ 	.dword	_ZN39_INTERNAL_5a7b0181_4_k_cu_5a4a88e7_71564cuda3std3__441_GLOBAL__N__5a7b0181_4_k_cu_5a4a88e7_71566ignoreE
	.align		8
        /*0038*/ 	.dword	_ZN39_INTERNAL_5a7b0181_4_k_cu_5a4a88e7_71564cuda3std3__419piecewise_constructE
	.align		8
        /*0040*/ 	.dword	_ZN39_INTERNAL_5a7b0181_4_k_cu_5a4a88e7_71564cuda3std3__48in_placeE
	.align		8
        /*0048*/ 	.dword	_ZN39_INTERNAL_5a7b0181_4_k_cu_5a4a88e7_71564cuda3std6ranges3__45__cpo4swapE
	.align		8
        /*0050*/ 	.dword	_ZN39_INTERNAL_5a7b0181_4_k_cu_5a4a88e7_71564cuda3std6ranges3__45__cpo9iter_moveE
	.align		8
        /*0058*/ 	.dword	_ZN39_INTERNAL_5a7b0181_4_k_cu_5a4a88e7_71564cute7productE
	.align		8
        /*0060*/ 	.dword	_ZN39_INTERNAL_5a7b0181_4_k_cu_5a4a88e7_71564cute1_E
	.align		8
        /*0068*/ 	.dword	$str$22
	.align		8
        /*0070*/ 	.dword	$str$23


//--------------------- .text._ZN7cutlass13device_kernelINS_4gemm6kernel13GemmUniversalIN4cute5tupleIJiiiiEEENS1_10collective13CollectiveMmaINS1_34MainloopSm90TmaGmmaWarpSpecializedILi20ENS5_IJNS4_1CILi1EEESB_SB_EEENS1_35KernelTmaWarpSpecializedCooperativeEEENS5_IJNSA_ILi128EEENSA_ILi48EEENSA_ILi32EEEEEENS_10bfloat16_tENS5_IJlSB_lEEESJ_SK_NS4_8TiledMMAINS4_8MMA_AtomIJNS4_4SM904GMMA27MMA_64x16x16_F32BF16BF16_SSILNSO_5MajorE0ELSQ_0ELNSO_7ScaleInE1ELSR_1EEEEEENS4_6LayoutINS5_IJNSA_ILi2EEESB_SB_EEENS5_IJSB_NSA_ILi0EEESX_EEEEENS5_IJNS4_10UnderscoreES10_S10_EEEEENS4_13SM90_TMA_LOADENS4_14ComposedLayoutINS4_7SwizzleILi2ELi4ELi3EEENS4_18smem_ptr_flag_bitsILi16EEENSU_INS5_IJNSA_ILi8EEESH_EEENS5_IJSH_SB_EEEEEEEvNS4_8identityES13_S1D_vS1E_EENS_8epilogue10collective6detail29Sm90TmaWarpSpecializedAdapterINS1H_15DefaultEpilogueISJ_SK_SK_NS1G_6thread17LinearCombinationISJ_Li1EffLNS1L_9ScaleType4KindE0ELNS_15FloatRoundStyleE2ESJ_EENS1_15EpilogueDefaultEEEEEvvEEEEvNT_6ParamsE --------------------------
	.section	.text._ZN7cutlass13device_kernelINS_4gemm6kernel13GemmUniversalIN4cute5tupleIJiiiiEEENS1_10collective13CollectiveMmaINS1_34MainloopSm90TmaGmmaWarpSpecializedILi20ENS5_IJNS4_1CILi1EEESB_SB_EEENS1_35KernelTmaWarpSpecializedCooperativeEEENS5_IJNSA_ILi128EEENSA_ILi48EEENSA_ILi32EEEEEENS_10bfloat16_tENS5_IJlSB_lEEESJ_SK_NS4_8TiledMMAINS4_8MMA_AtomIJNS4_4SM904GMMA27MMA_64x16x16_F32BF16BF16_SSILNSO_5MajorE0ELSQ_0ELNSO_7ScaleInE1ELSR_1EEEEEENS4_6LayoutINS5_IJNSA_ILi2EEESB_SB_EEENS5_IJSB_NSA_ILi0EEESX_EEEEENS5_IJNS4_10UnderscoreES10_S10_EEEEENS4_13SM90_TMA_LOADENS4_14ComposedLayoutINS4_7SwizzleILi2ELi4ELi3EEENS4_18smem_ptr_flag_bitsILi16EEENSU_INS5_IJNSA_ILi8EEESH_EEENS5_IJSH_SB_EEEEEEEvNS4_8identityES13_S1D_vS1E_EENS_8epilogue10collective6detail29Sm90TmaWarpSpecializedAdapterINS1H_15DefaultEpilogueISJ_SK_SK_NS1G_6thread17LinearCombinationISJ_Li1EffLNS1L_9ScaleType4KindE0ELNS_15FloatRoundStyleE2ESJ_EENS1_15EpilogueDefaultEEEEEvvEEEEvNT_6ParamsE,"ax",@progbits
	.align	128
.text._ZN7cutlass13device_kernelINS_4gemm6kernel13GemmUniversalIN4cute5tupleIJiiiiEEENS1_10collective13CollectiveMmaINS1_34MainloopSm90TmaGmmaWarpSpecializedILi20ENS5_IJNS4_1CILi1EEESB_SB_EEENS1_35KernelTmaWarpSpecializedCooperativeEEENS5_IJNSA_ILi128EEENSA_ILi48EEENSA_ILi32EEEEEENS_10bfloat16_tENS5_IJlSB_lEEESJ_SK_NS4_8TiledMMAINS4_8MMA_AtomIJNS4_4SM904GMMA27MMA_64x16x16_F32BF16BF16_SSILNSO_5MajorE0ELSQ_0ELNSO_7ScaleInE1ELSR_1EEEEEENS4_6LayoutINS5_IJNSA_ILi2EEESB_SB_EEENS5_IJSB_NSA_ILi0EEESX_EEEEENS5_IJNS4_10UnderscoreES10_S10_EEEEENS4_13SM90_TMA_LOADENS4_14ComposedLayoutINS4_7SwizzleILi2ELi4ELi3EEENS4_18smem_ptr_flag_bitsILi16EEENSU_INS5_IJNSA_ILi8EEESH_EEENS5_IJSH_SB_EEEEEEEvNS4_8identityES13_S1D_vS1E_EENS_8epilogue10collective6detail29Sm90TmaWarpSpecializedAdapterINS1H_15DefaultEpilogueISJ_SK_SK_NS1G_6thread17LinearCombinationISJ_Li1EffLNS1L_9ScaleType4KindE0ELNS_15FloatRoundStyleE2ESJ_EENS1_15EpilogueDefaultEEEEEvvEEEEvNT_6ParamsE:
        .type           _ZN7cutlass13device_kernelINS_4gemm6kernel13GemmUniversalIN4cute5tupleIJiiiiEEENS1_10collective13CollectiveMmaINS1_34MainloopSm90TmaGmmaWarpSpecializedILi20ENS5_IJNS4_1CILi1EEESB_SB_EEENS1_35KernelTmaWarpSpecializedCooperativeEEENS5_IJNSA_ILi128EEENSA_ILi48EEENSA_ILi32EEEEEENS_10bfloat16_tENS5_IJlSB_lEEESJ_SK_NS4_8TiledMMAINS4_8MMA_AtomIJNS4_4SM904GMMA27MMA_64x16x16_F32BF16BF16_SSILNSO_5MajorE0ELSQ_0ELNSO_7ScaleInE1ELSR_1EEEEEENS4_6LayoutINS5_IJNSA_ILi2EEESB_SB_EEENS5_IJSB_NSA_ILi0EEESX_EEEEENS5_IJNS4_10UnderscoreES10_S10_EEEEENS4_13SM90_TMA_LOADENS4_14ComposedLayoutINS4_7SwizzleILi2ELi4ELi3EEENS4_18smem_ptr_flag_bitsILi16EEENSU_INS5_IJNSA_ILi8EEESH_EEENS5_IJSH_SB_EEEEEEEvNS4_8identityES13_S1D_vS1E_EENS_8epilogue10collective6detail29Sm90TmaWarpSpecializedAdapterINS1H_15DefaultEpilogueISJ_SK_SK_NS1G_6thread17LinearCombinationISJ_Li1EffLNS1L_9ScaleType4KindE0ELNS_15FloatRoundStyleE2ESJ_EENS1_15EpilogueDefaultEEEEEvvEEEEvNT_6ParamsE,@function
        .size           _ZN7cutlass13device_kernelINS_4gemm6kernel13GemmUniversalIN4cute5tupleIJiiiiEEENS1_10collective13CollectiveMmaINS1_34MainloopSm90TmaGmmaWarpSpecializedILi20ENS5_IJNS4_1CILi1EEESB_SB_EEENS1_35KernelTmaWarpSpecializedCooperativeEEENS5_IJNSA_ILi128EEENSA_ILi48EEENSA_ILi32EEEEEENS_10bfloat16_tENS5_IJlSB_lEEESJ_SK_NS4_8TiledMMAINS4_8MMA_AtomIJNS4_4SM904GMMA27MMA_64x16x16_F32BF16BF16_SSILNSO_5MajorE0ELSQ_0ELNSO_7ScaleInE1ELSR_1EEEEEENS4_6LayoutINS5_IJNSA_ILi2EEESB_SB_EEENS5_IJSB_NSA_ILi0EEESX_EEEEENS5_IJNS4_10UnderscoreES10_S10_EEEEENS4_13SM90_TMA_LOADENS4_14ComposedLayoutINS4_7SwizzleILi2ELi4ELi3EEENS4_18smem_ptr_flag_bitsILi16EEENSU_INS5_IJNSA_ILi8EEESH_EEENS5_IJSH_SB_EEEEEEEvNS4_8identityES13_S1D_vS1E_EENS_8epilogue10collective6detail29Sm90TmaWarpSpecializedAdapterINS1H_15DefaultEpilogueISJ_SK_SK_NS1G_6thread17LinearCombinationISJ_Li1EffLNS1L_9ScaleType4KindE0ELNS_15FloatRoundStyleE2ESJ_EENS1_15EpilogueDefaultEEEEEvvEEEEvNT_6ParamsE,(.L_x_147 - _ZN7cutlass13device_kernelINS_4gemm6kernel13GemmUniversalIN4cute5tupleIJiiiiEEENS1_10collective13CollectiveMmaINS1_34MainloopSm90TmaGmmaWarpSpecializedILi20ENS5_IJNS4_1CILi1EEESB_SB_EEENS1_35KernelTmaWarpSpecializedCooperativeEEENS5_IJNSA_ILi128EEENSA_ILi48EEENSA_ILi32EEEEEENS_10bfloat16_tENS5_IJlSB_lEEESJ_SK_NS4_8TiledMMAINS4_8MMA_AtomIJNS4_4SM904GMMA27MMA_64x16x16_F32BF16BF16_SSILNSO_5MajorE0ELSQ_0ELNSO_7ScaleInE1ELSR_1EEEEEENS4_6LayoutINS5_IJNSA_ILi2EEESB_SB_EEENS5_IJSB_NSA_ILi0EEESX_EEEEENS5_IJNS4_10UnderscoreES10_S10_EEEEENS4_13SM90_TMA_LOADENS4_14ComposedLayoutINS4_7SwizzleILi2ELi4ELi3EEENS4_18smem_ptr_flag_bitsILi16EEENSU_INS5_IJNSA_ILi8EEESH_EEENS5_IJSH_SB_EEEEEEEvNS4_8identityES13_S1D_vS1E_EENS_8epilogue10collective6detail29Sm90TmaWarpSpecializedAdapterINS1H_15DefaultEpilogueISJ_SK_SK_NS1G_6thread17LinearCombinationISJ_Li1EffLNS1L_9ScaleType4KindE0ELNS_15FloatRoundStyleE2ESJ_EENS1_15EpilogueDefaultEEEEEvvEEEEvNT_6ParamsE)
        .other          _ZN7cutlass13device_kernelINS_4gemm6kernel13GemmUniversalIN4cute5tupleIJiiiiEEENS1_10collective13CollectiveMmaINS1_34MainloopSm90TmaGmmaWarpSpecializedILi20ENS5_IJNS4_1CILi1EEESB_SB_EEENS1_35KernelTmaWarpSpecializedCooperativeEEENS5_IJNSA_ILi128EEENSA_ILi48EEENSA_ILi32EEEEEENS_10bfloat16_tENS5_IJlSB_lEEESJ_SK_NS4_8TiledMMAINS4_8MMA_AtomIJNS4_4SM904GMMA27MMA_64x16x16_F32BF16BF16_SSILNSO_5MajorE0ELSQ_0ELNSO_7ScaleInE1ELSR_1EEEEEENS4_6LayoutINS5_IJNSA_ILi2EEESB_SB_EEENS5_IJSB_NSA_ILi0EEESX_EEEEENS5_IJNS4_10UnderscoreES10_S10_EEEEENS4_13SM90_TMA_LOADENS4_14ComposedLayoutINS4_7SwizzleILi2ELi4ELi3EEENS4_18smem_ptr_flag_bitsILi16EEENSU_INS5_IJNSA_ILi8EEESH_EEENS5_IJSH_SB_EEEEEEEvNS4_8identityES13_S1D_vS1E_EENS_8epilogue10collective6detail29Sm90TmaWarpSpecializedAdapterINS1H_15DefaultEpilogueISJ_SK_SK_NS1G_6thread17LinearCombinationISJ_Li1EffLNS1L_9ScaleType4KindE0ELNS_15FloatRoundStyleE2ESJ_EENS1_15EpilogueDefaultEEEEEvvEEEEvNT_6ParamsE,@"STO_CUDA_ENTRY STV_DEFAULT"
_ZN7cutlass13device_kernelINS_4gemm6kernel13GemmUniversalIN4cute5tupleIJiiiiEEENS1_10collective13CollectiveMmaINS1_34MainloopSm90TmaGmmaWarpSpecializedILi20ENS5_IJNS4_1CILi1EEESB_SB_EEENS1_35KernelTmaWarpSpecializedCooperativeEEENS5_IJNSA_ILi128EEENSA_ILi48EEENSA_ILi32EEEEEENS_10bfloat16_tENS5_IJlSB_lEEESJ_SK_NS4_8TiledMMAINS4_8MMA_AtomIJNS4_4SM904GMMA27MMA_64x16x16_F32BF16BF16_SSILNSO_5MajorE0ELSQ_0ELNSO_7ScaleInE1ELSR_1EEEEEENS4_6LayoutINS5_IJNSA_ILi2EEESB_SB_EEENS5_IJSB_NSA_ILi0EEESX_EEEEENS5_IJNS4_10UnderscoreES10_S10_EEEEENS4_13SM90_TMA_LOADENS4_14ComposedLayoutINS4_7SwizzleILi2ELi4ELi3EEENS4_18smem_ptr_flag_bitsILi16EEENSU_INS5_IJNSA_ILi8EEESH_EEENS5_IJSH_SB_EEEEEEEvNS4_8identityES13_S1D_vS1E_EENS_8epilogue10collective6detail29Sm90TmaWarpSpecializedAdapterINS1H_15DefaultEpilogueISJ_SK_SK_NS1G_6thread17LinearCombinationISJ_Li1EffLNS1L_9ScaleType4KindE0ELNS_15FloatRoundStyleE2ESJ_EENS1_15EpilogueDefaultEEEEEvvEEEEvNT_6ParamsE:
[----:B------:R-:W0:Y:S01]  /*0000*/  LDC R1, c[0x0][0x28] ;  /* 0x00000a00ff017b82 */ /* 0x000e220000000800 */
[----:B------:R-:W1:Y:S01]  /*0010*/  S2R R18, SR_TID.X ;  /* 0x0000000000127919 */ /* 0x000e620000002100 */
[----:B------:R-:W-:Y:S01]  /*0020*/  ELECT P0, URZ, PT ;  /* 0x00000000003f782f */ /* 0x000fe20003800000 */
[----:B------:R-:W-:Y:S01]  /*0030*/  BSSY B0, `(.L_x_0) ;  /* 0x000000f000007945 */ /* 0x000fe20003800000 */
[--C-:B-1----:R-:W-:Y:S02]  /*0040*/  SHF.R.U32.HI R0, RZ, 0x5, R18.reuse ;  /* 0x00000005ff007819 */ /* 0x102fe40000011612 */
[----:B------:R-:W-:-:S03]  /*0050*/  SHF.R.U32.HI R22, RZ, 0x7, R18 ;  /* 0x00000007ff167819 */ /* 0x000fc60000011612 */
[----:B------:R-:W1:Y:S04]  /*0060*/  SHFL.IDX PT, R5, R0, RZ, 0x1f ;  /* 0x00001fff00057589 */ /* 0x000e6800000e0000 */
[----:B------:R2:W3:Y:S01]  /*0070*/  SHFL.IDX PT, R8, R22, RZ, 0x1f ;  /* 0x00001fff16087589 */ /* 0x0004e200000e0000 */
[----:B-1----:R-:W-:-:S13]  /*0080*/  ISETP.NE.OR P0, PT, R5, RZ, !P0 ;  /* 0x000000ff0500720c */ /* 0x002fda0004705670 */
[----:B0-23--:R-:W-:Y:S05]  /*0090*/  @P0 BRA `(.L_x_1) ;  /* 0x0000000000200947 */ /* 0x00dfea0003800000 */
[----:B------:R-:W-:Y:S02]  /*00a0*/  ULDC.64 UR4, c[0x0][0x198] ;  /* 0x0000660000047ab9 */ /* 0x000fe40000000a00 */
[----:B------:R-:W-:Y:S02]  /*00b0*/  UIADD3 UR6, UP0, UR4, 0xf0, URZ ;  /* 0x000000f004067890 */ /* 0x000fe4000ff1e03f */
[----:B------:R-:W-:Y:S02]  /*00c0*/  UIADD3 UR4, UP1, UR4, 0x1f0, URZ ;  /* 0x000001f004047890 */ /* 0x000fe4000ff3e03f */
[----:B------:R-:W-:Y:S02]  /*00d0*/  UIADD3.X UR7, URZ, UR5, URZ, UP0, !UPT ;  /* 0x000000053f077290 */ /* 0x000fe400087fe43f */
[----:B------:R-:W-:-:S07]  /*00e0*/  UIADD3.X UR5, URZ, UR5, URZ, UP1, !UPT ;  /* 0x000000053f057290 */ /* 0x000fce0008ffe43f */
[----:B------:R0:W-:Y:S02]  /*00f0*/  UTMACCTL.PF [UR6] ;  /* 0x00000000060079b9 */ /* 0x0001e40008040000 */
[----:B------:R0:W-:Y:S02]  /*0100*/  UTMACCTL.PF [UR4] ;  /* 0x00000000040079b9 */ /* 0x0001e40008040000 */
[----:B0-----:R-:W-:Y:S01]  /*0110*/  NOP ;  /* 0x0000000000007918 */ /* 0x001fe20000000000 */
.L_x_1:
[----:B------:R-:W-:Y:S05]  /*0120*/  BSYNC B0 ;  /* 0x0000000000007941 */ /* 0x000fea0003800000 */
.L_x_0:
[----:B------:R-:W0:Y:S02]  /*0130*/  SHFL.IDX PT, R2, R0, RZ, 0x1f ;  /* 0x00001fff00027589 */ /* 0x000e2400000e0000 */
[----:B0-----:R-:W-:-:S13]  /*0140*/  ISETP.NE.AND P0, PT, R2, RZ, PT ;  /* 0x000000ff0200720c */ /* 0x001fda0003f05270 */
[----:B------:R-:W-:Y:S05]  /*0150*/  @P0 BRA `(.L_x_2) ;  /* 0x0000000000e40947 */ /* 0x000fea0003800000 */
[----:B------:R-:W-:Y:S01]  /*0160*/  ELECT P0, URZ, PT ;  /* 0x00000000003f782f */ /* 0x000fe20003800000 */
[----:B------:R-:W-:-:S12]  /*0170*/  BSSY B0, `(.L_x_2) ;  /* 0x0000037000007945 */ /* 0x000fd80003800000 */
[----:B------:R-:W-:Y:S05]  /*0180*/  @!P0 BRA `(.L_x_3) ;  /* 0x0000000000d48947 */ /* 0x000fea0003800000 */
[----:B------:R-:W0:Y:S01]  /*0190*/  S2UR UR8, SR_CgaCtaId ;  /* 0x00000000000879c3 */ /* 0x000e220000008800 */
[----:B------:R-:W-:Y:S01]  /*01a0*/  UMOV UR4, 0x400 ;  /* 0x0000040000047882 */ /* 0x000fe20000000000 */
[----:B------:R-:W-:Y:S01]  /*01b0*/  UMOV UR5, 0x1 ;  /* 0x0000000100057882 */ /* 0x000fe20000000000 */
[----:B------:R-:W-:Y:S02]  /*01c0*/  UMOV UR6, 0x100 ;  /* 0x0000010000067882 */ /* 0x000fe40000000000 */
[----:B------:R-:W-:-:S04]  /*01d0*/  UIADD3 UR6, -UR6, 0x100000, URZ ;  /* 0x0010000006067890 */ /* 0x000fc8000fffe13f */
[----:B------:R-:W-:Y:S02]  /*01e0*/  USHF.L.U32 UR7, UR6, 0xb, URZ ;  /* 0x0000000b06077899 */ /* 0x000fe4000800063f */
[----:B------:R-:W-:Y:S02]  /*01f0*/  USHF.L.U32 UR6, UR6, 0x1, URZ ;  /* 0x0000000106067899 */ /* 0x000fe4000800063f */
[----:B0-----:R-:W-:Y:S02]  /*0200*/  ULEA UR8, UR8, UR4, 0x18 ;  /* 0x0000000408087291 */ /* 0x001fe4000f8ec03f */
[----:B------:R-:W-:-:S04]  /*0210*/  UIADD3 UR4, -UR5, 0x100000, URZ ;  /* 0x0010000005047890 */ /* 0x000fc8000fffe13f */
[----:B------:R-:W-:Y:S02]  /*0220*/  USHF.L.U32 UR5, UR4, 0xb, URZ ;  /* 0x0000000b04057899 */ /* 0x000fe4000800063f */
[----:B------:R-:W-:Y:S01]  /*0230*/  USHF.L.U32 UR4, UR4, 0x1, URZ ;  /* 0x0000000104047899 */ /* 0x000fe2000800063f */
[----:B------:R-:W0:Y:S11]  /*0240*/  FENCE.VIEW.ASYNC.S ;  /* 0x00000000000073c6 */ /* 0x000e360000000000 */
[----:B0-----:R0:W1:Y:S01]  /*0250*/  SYNCS.EXCH.64 URZ, [UR8], UR4 ;  /* 0x00000004083f75b2 */ /* 0x0010620008000100 */
[----:B------:R0:W2:Y:S01]  /*0260*/  SYNCS.EXCH.64 URZ, [UR8+0xa0], UR6 ;  /* 0x0000a006083f75b2 */ /* 0x0000a20008000100 */
[----:B------:R0:W3:Y:S01]  /*0270*/  SYNCS.EXCH.64 URZ, [UR8+0x8], UR4 ;  /* 0x00000804083f75b2 */ /* 0x0000e20008000100 */
[----:B------:R0:W4:Y:S01]  /*0280*/  SYNCS.EXCH.64 URZ, [UR8+0xa8], UR6 ;  /* 0x0000a806083f75b2 */ /* 0x0001220008000100 */
[----:B------:R0:W0:Y:S01]  /*0290*/  SYNCS.EXCH.64 URZ, [UR8+0x10], UR4 ;  /* 0x00001004083f75b2 */ /* 0x0000220008000100 */
        /* <DEDUP_REMOVED lines=35> */
[----:B-1234-:R-:W-:Y:S01]  /*04d0*/  NOP ;  /* 0x0000000000007918 */ /* 0x01efe20000000000 */
.L_x_3:
[----:B0-----:R-:W-:Y:S05]  /*04e0*/  BSYNC B0 ;  /* 0x0000000000007941 */ /* 0x001fea0003800000 */
.L_x_2:
[----:B------:R-:W0:Y:S01]  /*04f0*/  SHFL.IDX PT, R0, R0, RZ, 0x1f ;  /* 0x00001fff00007589 */ /* 0x000e2200000e0000 */
[----:B------:R-:W-:Y:S01]  /*0500*/  ELECT P0, URZ, PT ;  /* 0x00000000003f782f */ /* 0x000fe20003800000 */
[----:B------:R-:W1:Y:S01]  /*0510*/  LDC R2, c[0x0][0x65c] ;  /* 0x00019700ff027b82 */ /* 0x000e620000000800 */
[----:B------:R-:W-:Y:S01]  /*0520*/  SHF.R.S32.HI R6, RZ, 0x1f, R5 ;  /* 0x0000001fff067819 */ /* 0x000fe20000011405 */
[----:B------:R-:W2:Y:S01]  /*0530*/  S2R R3, SR_CTAID.Y ;  /* 0x0000000000037919 */ /* 0x000ea20000002600 */
[----:B------:R-:W-:Y:S01]  /*0540*/  UMOV UR4, 0x20 ;  /* 0x0000002000047882 */ /* 0x000fe20000000000 */
[----:B------:R-:W-:Y:S01]  /*0550*/  ISETP.NE.AND P2, PT, R8, RZ, PT ;  /* 0x000000ff0800720c */ /* 0x000fe20003f45270 */
[----:B------:R-:W-:Y:S01]  /*0560*/  NOP ;  /* 0x0000000000007918 */ /* 0x000fe20000000000 */
[----:B------:R-:W3:Y:S01]  /*0570*/  S2R R4, SR_CTAID.X ;  /* 0x0000000000047919 */ /* 0x000ee20000002500 */
[----:B------:R-:W-:Y:S01]  /*0580*/  LEA.HI R6, R6, R5, RZ, 0x2 ;  /* 0x0000000506067211 */ /* 0x000fe200078f10ff */
[----:B------:R-:W-:Y:S01]  /*0590*/  NOP ;  /* 0x0000000000007918 */ /* 0x000fe20000000000 */
[----:B0-----:R-:W-:-:S02]  /*05a0*/  ISETP.NE.OR P0, PT, R0, RZ, !P0 ;  /* 0x000000ff0000720c */ /* 0x001fc40004705670 */
[----:B-1----:R-:W-:-:S04]  /*05b0*/  ISETP.NE.AND P3, PT, R2, 0x1, PT ;  /* 0x000000010200780c */ /* 0x002fc80003f65270 */
[----:B------:R-:W-:Y:S02]  /*05c0*/  P2R R0, PR, RZ, 0x8 ;  /* 0x00000008ff007803 */ /* 0x000fe40000000000 */
[----:B------:R-:W-:-:S05]  /*05d0*/  LOP3.LUT R0, R6, 0xfffffffc, RZ, 0xc0, !PT ;  /* 0xfffffffc06007812 */ /* 0x000fca00078ec0ff */
[----:B------:R-:W-:Y:S01]  /*05e0*/  VOTEU.ALL UP0, P0 ;  /* 0x00000000003f7886 */ /* 0x000fe20000000000 */
[----:B------:R-:W-:Y:S01]  /*05f0*/  IMAD.IADD R0, R5, 0x1, -R0 ;  /* 0x0000000105007824 */ /* 0x000fe200078e0a00 */
[----:B------:R-:W3:Y:S01]  /*0600*/  @P3 LDC R17, c[0x0][0x10] ;  /* 0x00000400ff113b82 */ /* 0x000ee20000000800 */
[----:B------:R-:W-:Y:S01]  /*0610*/  VOTEU.ALL UP1, P0 ;  /* 0x00000000003f7886 */ /* 0x000fe20000020000 */
[----:B--2---:R-:W-:Y:S01]  /*0620*/  @P3 IMAD.MOV.U32 R6, RZ, RZ, R3 ;  /* 0x000000ffff063224 */ /* 0x004fe200078e0003 */
[----:B------:R-:W-:Y:S01]  /*0630*/  @!UP0 UMOV UR6, 0x400 ;  /* 0x0000040000068882 */ /* 0x000fe20000000000 */
[----:B------:R-:W-:-:S04]  /*0640*/  @!UP0 UIADD3 UR4, -UR4, 0x100000, URZ ;  /* 0x0010000004048890 */ /* 0x000fc8000fffe13f */
[----:B------:R-:W-:Y:S02]  /*0650*/  @!UP0 USHF.L.U32 UR5, UR4, 0xb, URZ ;  /* 0x0000000b04058899 */ /* 0x000fe4000800063f */
[----:B------:R-:W-:Y:S01]  /*0660*/  @!UP0 USHF.L.U32 UR4, UR4, 0x1, URZ ;  /* 0x0000000104048899 */ /* 0x000fe2000800063f */
[----:B------:R-:W-:Y:S02]  /*0670*/  @P3 IMAD.MOV.U32 R7, RZ, RZ, RZ ;  /* 0x000000ffff073224 */ /* 0x000fe400078e00ff */
[----:B------:R-:W-:Y:S01]  /*0680*/  IMAD.MOV.U32 R5, RZ, RZ, RZ ;  /* 0x000000ffff057224 */ /* 0x000fe200078e00ff */
[----:B------:R-:W0:Y:S01]  /*0690*/  @!UP0 S2UR UR7, SR_CgaCtaId ;  /* 0x00000000000789c3 */ /* 0x000e220000008800 */
[----:B------:R-:W-:-:S07]  /*06a0*/  @P3 IMAD.MOV.U32 R11, RZ, RZ, RZ ;  /* 0x000000ffff0b3224 */ /* 0x000fce00078e00ff */
[----:B------:R-:W1:Y:S01]  /*06b0*/  @!P3 LDC R9, c[0x0][0xc] ;  /* 0x00000300ff09bb82 */ /* 0x000e620000000800 */
[----:B---3--:R-:W-:-:S04]  /*06c0*/  @P3 IMAD.WIDE.U32 R16, R4, R17, R6 ;  /* 0x0000001104103225 */ /* 0x008fc800078e0006 */
[----:B------:R-:W-:Y:S01]  /*06d0*/  @P3 IMAD.IADD R17, R17, 0x1, R11 ;  /* 0x0000000111113824 */ /* 0x000fe200078e020b */
[----:B0-----:R-:W-:Y:S01]  /*06e0*/  @!UP0 ULEA UR6, UR7, UR6, 0x18 ;  /* 0x0000000607068291 */ /* 0x001fe2000f8ec03f */
[----:B------:R-:W-:Y:S01]  /*06f0*/  VOTEU.ALL UP0, P0 ;  /* 0x00000000003f7886 */ /* 0x000fe20000000000 */
[----:B------:R-:W-:-:S04]  /*0700*/  ISETP.NE.AND P0, PT, R0, 0x3, PT ;  /* 0x000000030000780c */ /* 0x000fc80003f05270 */
[----:B------:R-:W-:Y:S01]  /*0710*/  ISETP.EQ.OR P0, PT, R0, RZ, !P0 ;  /* 0x000000ff0000720c */ /* 0x000fe20004702670 */
[----:B-1----:R-:W-:-:S03]  /*0720*/  @!P3 IMAD.WIDE.U32 R6, R9, R3, R4 ;  /* 0x000000030906b225 */ /* 0x002fc600078e0004 */
[C---:B------:R-:W-:Y:S01]  /*0730*/  ISETP.EQ.AND P0, PT, R8.reuse, RZ, P0 ;  /* 0x000000ff0800720c */ /* 0x040fe20000702270 */
[----:B------:R-:W-:Y:S01]  /*0740*/  VIADD R8, R8, 0xffffffff ;  /* 0xffffffff08087836 */ /* 0x000fe20000000000 */
[----:B------:R-:W0:Y:S02]  /*0750*/  FENCE.VIEW.ASYNC.S ;  /* 0x00000000000073c6 */ /* 0x000e240000000000 */
[----:B0-----:R0:W1:Y:S01]  /*0760*/  @!UP0 SYNCS.EXCH.64 URZ, [UR6+0x150], UR4 ;  /* 0x00015004063f85b2 */ /* 0x0010620008000100 */
[----:B------:R-:W-:Y:S01]  /*0770*/  @!P3 IMAD.MOV.U32 R16, RZ, RZ, R6 ;  /* 0x000000ffff10b224 */ /* 0x000fe200078e0006 */
[----:B------:R-:W-:Y:S01]  /*0780*/  SEL R19, RZ, 0x1, !P0 ;  /* 0x00000001ff137807 */ /* 0x000fe20004000000 */
[----:B------:R-:W-:Y:S01]  /*0790*/  @!P3 IMAD.MOV.U32 R17, RZ, RZ, R7 ;  /* 0x000000ffff11b224 */ /* 0x000fe200078e0007 */
[----:B------:R-:W-:-:S04]  /*07a0*/  ISETP.GE.U32.AND P1, PT, R8, 0x2, PT ;  /* 0x000000020800780c */ /* 0x000fc80003f26070 */
[----:B------:R-:W-:Y:S01]  /*07b0*/  SEL R19, R19, 0x2, P1 ;  /* 0x0000000213137807 */ /* 0x000fe20000800000 */
[----:B------:R0:W1:Y:S01]  /*07c0*/  @!UP1 SYNCS.EXCH.64 URZ, [UR6+0x158], UR4 ;  /* 0x00015804063f95b2 */ /* 0x0000620008000100 */
[----:B------:R-:W-:Y:S01]  /*07d0*/  NOP ;  /* 0x0000000000007918 */ /* 0x000fe20000000000 */
[----:B-1----:R-:W-:Y:S06]  /*07e0*/  BAR.SYNC.DEFER_BLOCKING 0x0 ;  /* 0x0000000000007b1d */ /* 0x002fec0000010000 */
[----:B------:R-:W-:Y:S05]  /*07f0*/  @!P2 BRA `(.L_x_4) ;  /* 0x000000380048a947 */ /* 0x000fea0003800000 */
[----:B------:R-:W-:-:S13]  /*0800*/  ISETP.GT.U32.AND P0, PT, R8, 0x1, PT ;  /* 0x000000010800780c */ /* 0x000fda0003f04070 */
[----:B0-----:R-:W-:Y:S05]  /*0810*/  @P0 EXIT ;  /* 0x000000000000094d */ /* 0x001fea0003800000 */
[----:B------:R-:W-:Y:S01]  /*0820*/  ULDC.64 UR4, c[0x0][0x650] ;  /* 0x0001940000047ab9 */ /* 0x000fe20000000a00 */
[----:B------:R-:W-:Y:S01]  /*0830*/  PRMT R0, RZ, 0x7610, R0 ;  /* 0x00007610ff007816 */ /* 0x000fe20000000000 */
[----:B------:R-:W-:Y:S01]  /*0840*/  IMAD.MOV.U32 R50, RZ, RZ, -0x1 ;  /* 0xffffffffff327424 */ /* 0x000fe200078e00ff */
[----:B------:R-:W-:Y:S01]  /*0850*/  ISETP.GE.U32.AND P0, PT, R16, UR4, PT ;  /* 0x0000000410007c0c */ /* 0x000fe2000bf06070 */
[----:B------:R-:W-:Y:S02]  /*0860*/  IMAD.MOV.U32 R51, RZ, RZ, -0x1 ;  /* 0xffffffffff337424 */ /* 0x000fe400078e00ff */
[----:B------:R-:W-:Y:S01]  /*0870*/  IMAD.MOV.U32 R49, RZ, RZ, -0x1 ;  /* 0xffffffffff317424 */ /* 0x000fe200078e00ff */
[----:B------:R-:W-:-:S13]  /*0880*/  ISETP.GE.U32.AND.EX P0, PT, R17, UR5, PT, P0 ;  /* 0x0000000511007c0c */ /* 0x000fda000bf06100 */
[----:B------:R-:W-:Y:S05]  /*0890*/  @P0 BRA `(.L_x_5) ;  /* 0x0000000400540947 */ /* 0x000fea0003800000 */
[----:B------:R-:W0:Y:S01]  /*08a0*/  LDC.64 R14, c[0x0][0x628] ;  /* 0x00018a00ff0e7b82 */ /* 0x000e220000000a00 */
[----:B------:R-:W-:Y:S02]  /*08b0*/  IMAD.MOV.U32 R6, RZ, RZ, R16 ;  /* 0x000000ffff067224 */ /* 0x000fe400078e0010 */
[----:B------:R-:W-:-:S05]  /*08c0*/  IMAD.MOV.U32 R7, RZ, RZ, R17 ;  /* 0x000000ffff077224 */ /* 0x000fca00078e0011 */
[----:B------:R-:W1:Y:S08]  /*08d0*/  LDC R0, c[0x0][0x630] ;  /* 0x00018c00ff007b82 */ /* 0x000e700000000800 */
[----:B------:R-:W2:Y:S01]  /*08e0*/  LDC.64 R20, c[0x0][0x620] ;  /* 0x00018800ff147b82 */ /* 0x000ea20000000a00 */
[----:B0-----:R-:W-:-:S04]  /*08f0*/  ISETP.NE.U32.AND P0, PT, R14, RZ, PT ;  /* 0x000000ff0e00720c */ /* 0x001fc80003f05070 */
[----:B------:R-:W-:-:S13]  /*0900*/  ISETP.NE.AND.EX P0, PT, R15, RZ, PT, P0 ;  /* 0x000000ff0f00720c */ /* 0x000fda0003f05300 */
[----:B-12---:R-:W-:Y:S05]  /*0910*/  @!P0 BRA `(.L_x_6) ;  /* 0x0000000000288947 */ /* 0x006fea0003800000 */
[----:B------:R-:W0:Y:S02]  /*0920*/  LDC R11, c[0x0][0x634] ;  /* 0x00018d00ff0b7b82 */ /* 0x000e240000000800 */
[----:B0-----:R-:W-:-:S05]  /*0930*/  IADD3 R11, P0, R16, R11, RZ ;  /* 0x0000000b100b7210 */ /* 0x001fca0007f1e0ff */
[----:B------:R-:W-:-:S04]  /*0940*/  IMAD.X R13, RZ, RZ, R17, P0 ;  /* 0x000000ffff0d7224 */ /* 0x000fc800000e0611 */
[----:B------:R-:W-:-:S04]  /*0950*/  IMAD.WIDE.U32 R6, R13, R14, RZ ;  /* 0x0000000e0d067225 */ /* 0x000fc800078e00ff */
[----:B------:R-:W-:-:S04]  /*0960*/  IMAD.WIDE.U32 R8, P0, R11, R15, R6 ;  /* 0x0000000f0b087225 */ /* 0x000fc80007800006 */
[----:B------:R-:W-:-:S04]  /*0970*/  IMAD.WIDE.U32 R6, R11, R14, RZ ;  /* 0x0000000e0b067225 */ /* 0x000fc800078e00ff */
[----:B------:R-:W-:Y:S01]  /*0980*/  IMAD.X R11, RZ, RZ, RZ, P0 ;  /* 0x000000ffff0b7224 */ /* 0x000fe200000e06ff */
[----:B------:R-:W-:Y:S01]  /*0990*/  IADD3 RZ, P0, R7, R8, RZ ;  /* 0x0000000807ff7210 */ /* 0x000fe20007f1e0ff */
[----:B------:R-:W-:-:S04]  /*09a0*/  IMAD.MOV.U32 R10, RZ, RZ, R9 ;  /* 0x000000ffff0a7224 */ /* 0x000fc800078e0009 */
[----:B------:R-:W-:-:S08]  /*09b0*/  IMAD.WIDE.U32.X R6, R13, R15, R10, P0 ;  /* 0x0000000f0d067225 */ /* 0x000fd000000e040a */
.L_x_6:
[-CC-:B------:R-:W-:Y:S01]  /*09c0*/  SHF.R.U64 R49, R6, R0.reuse, R7.reuse ;  /* 0x0000000006317219 */ /* 0x180fe20000001207 */
[----:B------:R-:W0:Y:S01]  /*09d0*/  LDC R10, c[0x0][0x618] ;  /* 0x00018600ff0a7b82 */ /* 0x000e220000000800 */
[----:B------:R-:W-:Y:S01]  /*09e0*/  SHF.R.U32.HI R5, RZ, R0, R7 ;  /* 0x00000000ff057219 */ /* 0x000fe20000011607 */
[----:B------:R-:W-:Y:S01]  /*09f0*/  ULDC UR4, c[0x0][0x150] ;  /* 0x0000540000047ab9 */ /* 0x000fe20000000800 */
[----:B------:R-:W-:Y:S02]  /*0a00*/  IADD3 R9, P0, RZ, -R49, RZ ;  /* 0x80000031ff097210 */ /* 0x000fe40007f1e0ff */
[----:B------:R-:W-:-:S03]  /*0a10*/  I2FP.F32.U32 R0, R4 ;  /* 0x0000000400007245 */ /* 0x000fc60000201000 */
[----:B------:R-:W1:Y:S01]  /*0a20*/  LDC.64 R28, c[0x0][0x640] ;  /* 0x00019000ff1c7b82 */ /* 0x000e620000000a00 */
[----:B------:R-:W-:Y:S02]  /*0a30*/  IMAD.X R11, RZ, RZ, ~R5, P0 ;  /* 0x000000ffff0b7224 */ /* 0x000fe400000e0e05 */
[----:B------:R-:W-:Y:S01]  /*0a40*/  FMUL R0, R0, UR4 ;  /* 0x0000000400007c20 */ /* 0x000fe20008400000 */
[----:B------:R-:W-:Y:S01]  /*0a50*/  IMAD.WIDE.U32 R6, R9, R20, R16 ;  /* 0x0000001409067225 */ /* 0x000fe200078e0010 */
[----:B------:R-:W-:-:S03]  /*0a60*/  ULDC UR4, c[0x0][0x154] ;  /* 0x0000550000047ab9 */ /* 0x000fc60000000800 */
[----:B------:R-:W-:Y:S01]  /*0a70*/  IMAD R8, R11, R20, RZ ;  /* 0x000000140b087224 */ /* 0x000fe200078e02ff */
[----:B------:R-:W2:Y:S01]  /*0a80*/  LDC R5, c[0x0][0x144] ;  /* 0x00005100ff057b82 */ /* 0x000ea20000000800 */
[----:B------:R-:W3:Y:S02]  /*0a90*/  F2I.U32.TRUNC.NTZ R0, R0 ;  /* 0x0000000000007305 */ /* 0x000ee4000020f000 */
[----:B------:R-:W-:-:S04]  /*0aa0*/  IMAD R9, R9, R21, R8 ;  /* 0x0000001509097224 */ /* 0x000fc800078e0208 */
[----:B------:R-:W-:Y:S01]  /*0ab0*/  IMAD.IADD R7, R7, 0x1, R9 ;  /* 0x0000000107077824 */ /* 0x000fe200078e0209 */
[----:B------:R-:W4:Y:S01]  /*0ac0*/  LDC R12, c[0x0][0x608] ;  /* 0x00018200ff0c7b82 */ /* 0x000f220000000800 */
[----:B------:R-:W-:-:S03]  /*0ad0*/  IMAD.MOV.U32 R9, RZ, RZ, -0x1 ;  /* 0xffffffffff097424 */ /* 0x000fc600078e00ff */
[-CC-:B0-----:R-:W-:Y:S02]  /*0ae0*/  SHF.R.U64 R20, R6, R10.reuse, R7.reuse ;  /* 0x0000000a06147219 */ /* 0x181fe40000001207 */
[----:B------:R-:W-:Y:S02]  /*0af0*/  I2FP.F32.U32 R6, R3 ;  /* 0x0000000300067245 */ /* 0x000fe40000201000 */
[----:B------:R-:W0:Y:S01]  /*0b00*/  LDC R26, c[0x0][0x658] ;  /* 0x00019600ff1a7b82 */ /* 0x000e220000000800 */
[----:B-1----:R-:W-:Y:S01]  /*0b10*/  ISETP.NE.U32.AND P0, PT, R28, RZ, PT ;  /* 0x000000ff1c00720c */ /* 0x002fe20003f05070 */
[----:B---3--:R-:W-:Y:S01]  /*0b20*/  IMAD.MOV R8, RZ, RZ, -R0 ;  /* 0x000000ffff087224 */ /* 0x008fe200078e0a00 */
[----:B------:R-:W-:Y:S01]  /*0b30*/  SHF.R.U32.HI R7, RZ, R10, R7 ;  /* 0x0000000aff077219 */ /* 0x000fe20000011607 */
[----:B------:R-:W-:Y:S01]  /*0b40*/  FMUL R6, R6, UR4 ;  /* 0x0000000406067c20 */ /* 0x000fe20008400000 */
[----:B------:R-:W-:-:S03]  /*0b50*/  ISETP.NE.AND.EX P0, PT, R29, RZ, PT, P0 ;  /* 0x000000ff1d00720c */ /* 0x000fc60003f05300 */
[----:B------:R-:W1:Y:S01]  /*0b60*/  LDC R14, c[0x0][0x148] ;  /* 0x00005200ff0e7b82 */ /* 0x000e620000000800 */
[----:B--2---:R-:W-:-:S07]  /*0b70*/  IMAD R0, R5, R8, R4 ;  /* 0x0000000805007224 */ /* 0x004fce00078e0204 */
[----:B------:R-:W2:Y:S01]  /*0b80*/  LDC R24, c[0x0][0x600] ;  /* 0x00018000ff187b82 */ /* 0x000ea20000000800 */
[-CC-:B----4-:R-:W-:Y:S02]  /*0b90*/  SHF.R.U64 R30, R20, R12.reuse, R7.reuse ;  /* 0x0000000c141e7219 */ /* 0x190fe40000001207 */
[----:B------:R-:W-:Y:S01]  /*0ba0*/  SHF.R.U32.HI R5, RZ, R12, R7 ;  /* 0x0000000cff057219 */ /* 0x000fe20000011607 */
[----:B------:R-:W-:Y:S01]  /*0bb0*/  IMAD.MOV.U32 R7, RZ, RZ, 0x1 ;  /* 0x00000001ff077424 */ /* 0x000fe200078e00ff */
[----:B------:R3:W4:Y:S03]  /*0bc0*/  F2I.U32.TRUNC.NTZ R12, R6 ;  /* 0x00000006000c7305 */ /* 0x000726000020f000 */
[----:B------:R-:W1:Y:S01]  /*0bd0*/  LDC R15, c[0x0][0x648] ;  /* 0x00019200ff0f7b82 */ /* 0x000e620000000800 */
[-C--:B0-----:R-:W-:Y:S02]  /*0be0*/  SHF.L.U32 R4, R9, R26.reuse, RZ ;  /* 0x0000001a09047219 */ /* 0x081fe400000006ff */
[----:B------:R-:W-:-:S02]  /*0bf0*/  SHF.R.U64 R32, R30, R26, R5 ;  /* 0x0000001a1e207219 */ /* 0x000fc40000001205 */
[----:B------:R-:W-:Y:S02]  /*0c00*/  LOP3.LUT R11, RZ, R4, RZ, 0x33, !PT ;  /* 0x00000004ff0b7212 */ /* 0x000fe400078e33ff */
[-C--:B------:R-:W-:Y:S01]  /*0c10*/  SHF.R.U32.HI R5, RZ, R26.reuse, R5 ;  /* 0x0000001aff057219 */ /* 0x080fe20000011605 */
[----:B------:R-:W0:Y:S01]  /*0c20*/  LDC R21, c[0x0][0x638] ;  /* 0x00018e00ff157b82 */ /* 0x000e220000000800 */
[----:B------:R-:W-:Y:S01]  /*0c30*/  SHF.L.U32 R10, R7, R26, RZ ;  /* 0x0000001a070a7219 */ /* 0x000fe200000006ff */
[----:B------:R-:W-:-:S06]  /*0c40*/  IMAD.MOV.U32 R4, RZ, RZ, R32 ;  /* 0x000000ffff047224 */ /* 0x000fcc00078e0020 */
[----:B------:R-:W0:Y:S01]  /*0c50*/  LDC R50, c[0x0][0x610] ;  /* 0x00018400ff327b82 */ /* 0x000e220000000800 */
[----:B---34-:R-:W-:Y:S05]  /*0c60*/  @!P0 BRA `(.L_x_7) ;  /* 0x0000000000288947 */ /* 0x018fea0003800000 */
[----:B------:R-:W3:Y:S02]  /*0c70*/  LDC R9, c[0x0][0x64c] ;  /* 0x00019300ff097b82 */ /* 0x000ee40000000800 */
[----:B---3--:R-:W-:-:S05]  /*0c80*/  IADD3 R9, P0, R32, R9, RZ ;  /* 0x0000000920097210 */ /* 0x008fca0007f1e0ff */
        /* <DEDUP_REMOVED lines=8> */
.L_x_7:
[----:B-1----:R-:W-:Y:S01]  /*0d10*/  SHF.R.U64 R4, R4, R15, R5 ;  /* 0x0000000f04047219 */ /* 0x002fe20000001205 */
[----:B--2---:R-:W-:Y:S01]  /*0d20*/  VIADD R5, R24, 0xffffffff ;  /* 0xffffffff18057836 */ /* 0x004fe20000000000 */
[----:B------:R-:W-:Y:S01]  /*0d30*/  LOP3.LUT R11, R30, R11, RZ, 0xc0, !PT ;  /* 0x0000000b1e0b7212 */ /* 0x000fe200078ec0ff */
[----:B------:R-:W-:Y:S02]  /*0d40*/  IMAD.MOV R12, RZ, RZ, -R12 ;  /* 0x000000ffff0c7224 */ /* 0x000fe400078e0a0c */
[----:B------:R-:W-:Y:S01]  /*0d50*/  IMAD.MOV R6, RZ, RZ, -R4 ;  /* 0x000000ffff067224 */ /* 0x000fe200078e0a04 */
[----:B------:R-:W-:Y:S01]  /*0d60*/  LOP3.LUT R5, R20, R5, RZ, 0xc0, !PT ;  /* 0x0000000514057212 */ /* 0x000fe200078ec0ff */
[----:B------:R-:W-:Y:S02]  /*0d70*/  @P3 IMAD R0, R14, R12, R3 ;  /* 0x0000000c0e003224 */ /* 0x000fe400078e0203 */
[----:B------:R-:W-:Y:S02]  /*0d80*/  IMAD R11, R10, R4, R11 ;  /* 0x000000040a0b7224 */ /* 0x000fe400078e020b */
[----:B0-----:R-:W-:-:S02]  /*0d90*/  IMAD R3, R6, R21, R32 ;  /* 0x0000001506037224 */ /* 0x001fc400078e0220 */
[----:B------:R-:W-:Y:S02]  /*0da0*/  IMAD R50, R11, R50, R0 ;  /* 0x000000320b327224 */ /* 0x000fe400078e0200 */
[----:B------:R-:W-:Y:S02]  /*0db0*/  IMAD R3, R3, R24, R5 ;  /* 0x0000001803037224 */ /* 0x000fe400078e0205 */
[----:B------:R-:W-:-:S03]  /*0dc0*/  IMAD.MOV.U32 R0, RZ, RZ, 0x1 ;  /* 0x00000001ff007424 */ /* 0x000fc600078e00ff */
[----:B------:R-:W-:Y:S02]  /*0dd0*/  SEL R51, R3, R50, !P3 ;  /* 0x0000003203337207 */ /* 0x000fe40005800000 */
[----:B------:R-:W-:-:S07]  /*0de0*/  SEL R50, R50, R3, !P3 ;  /* 0x0000000332327207 */ /* 0x000fce0005800000 */
.L_x_5:
[----:B------:R-:W-:-:S08]  /*0df0*/  NOP ;  /* 0x0000000000007918 */ /* 0x000fd00000000000 */
[----:B------:R-:W0:Y:S02]  /*0e00*/  USETMAXREG.TRY_ALLOC.CTAPOOL UP0, 0xe8 ;  /* 0x000000e8000079c8 */ /* 0x000e240008000600 */
[----:B0-----:R-:W-:-:S13]  /*0e10*/  PLOP3.LUT P0, PT, PT, PT, UP0, 0x80, 0x0 ;  /* 0x000000000000781c */ /* 0x001fda0003f0f008 */
[----:B------:R-:W-:Y:S05]  /*0e20*/  @!P0 BRA `(.L_x_5) ;  /* 0xfffffffc00f08947 */ /* 0x000fea000383ffff */
[----:B------:R-:W-:Y:S01]  /*0e30*/  ULDC.64 UR4, c[0x0][0x598] ;  /* 0x0001660000047ab9 */ /* 0x000fe20000000a00 */
[----:B------:R-:W-:Y:S01]  /*0e40*/  ULDC.64 UR36, c[0x0][0x208] ;  /* 0x0000820000247ab9 */ /* 0x000fe20000000a00 */
[----:B------:R-:W-:-:S04]  /*0e50*/  ISETP.NE.U32.AND P0, PT, RZ, UR4, PT ;  /* 0x00000004ff007c0c */ /* 0x000fc8000bf05070 */
[----:B------:R-:W-:-:S13]  /*0e60*/  ISETP.NE.AND.EX P0, PT, RZ, UR5, PT, P0 ;  /* 0x00000005ff007c0c */ /* 0x000fda000bf05300 */
[----:B------:R-:W-:Y:S05]  /*0e70*/  @!P0 BRA `(.L_x_8) ;  /* 0x00000000001c8947 */ /* 0x000fea0003800000 */
[----:B------:R-:W0:Y:S02]  /*0e80*/  LDC.64 R4, c[0x0][0x598] ;  /* 0x00016600ff047b82 */ /* 0x000e240000000a00 */
[----:B0-----:R-:W2:Y:S02]  /*0e90*/  LDG.E.64 R4, desc[UR36][R4.64] ;  /* 0x0000002404047981 */ /* 0x001ea4000c1e1b00 */
[----:B--2---:R-:W-:-:S04]  /*0ea0*/  ISETP.NE.U32.AND P0, PT, R4, RZ, PT ;  /* 0x000000ff0400720c */ /* 0x004fc80003f05070 */
[----:B------:R-:W-:-:S13]  /*0eb0*/  ISETP.NE.AND.EX P0, PT, R5, RZ, PT, P0 ;  /* 0x000000ff0500720c */ /* 0x000fda0003f05300 */
[----:B------:R-:W-:Y:S05]  /*0ec0*/  @!P0 BRA `(.L_x_8) ;  /* 0x0000000000088947 */ /* 0x000fea0003800000 */
[----:B------:R0:W5:Y:S01]  /*0ed0*/  LD.E R23, desc[UR36][R4.64] ;  /* 0x0000002404177980 */ /* 0x000162000c101900 */
[----:B------:R-:W-:Y:S05]  /*0ee0*/  BRA `(.L_x_9) ;  /* 0x0000000000247947 */ /* 0x000fea0003800000 */
.L_x_8:
[----:B------:R-:W-:Y:S02]  /*0ef0*/  ULDC.64 UR4, c[0x0][0x588] ;  /* 0x0001620000047ab9 */ /* 0x000fe40000000a00 */
[----:B------:R-:W-:-:S04]  /*0f00*/  ISETP.NE.U32.AND P0, PT, RZ, UR4, PT ;  /* 0x00000004ff007c0c */ /* 0x000fc8000bf05070 */
[----:B------:R-:W-:-:S13]  /*0f10*/  ISETP.NE.AND.EX P0, PT, RZ, UR5, PT, P0 ;  /* 0x00000005ff007c0c */ /* 0x000fda000bf05300 */
[----:B------:R-:W-:Y:S05]  /*0f20*/  @!P0 BRA `(.L_x_10) ;  /* 0x00000000000c8947 */ /* 0x000fea0003800000 */
[----:B------:R-:W0:Y:S02]  /*0f30*/  LDC.64 R4, c[0x0][0x588] ;  /* 0x00016200ff047b82 */ /* 0x000e240000000a00 */
[----:B0-----:R1:W5:Y:S01]  /*0f40*/  LDG.E R23, desc[UR36][R4.64] ;  /* 0x0000002404177981 */ /* 0x001362000c1e1900 */
[----:B------:R-:W-:Y:S05]  /*0f50*/  BRA `(.L_x_9) ;  /* 0x0000000000087947 */ /* 0x000fea0003800000 */
.L_x_10:
[----:B------:R-:W-:Y:S02]  /*0f60*/  ULDC UR4, c[0x0][0x580] ;  /* 0x0001600000047ab9 */ /* 0x000fe40000000800 */
[----:B------:R-:W-:-:S07]  /*0f70*/  IMAD.U32 R23, RZ, RZ, UR4 ;  /* 0x00000004ff177e24 */ /* 0x000fce000f8e00ff */
.L_x_9:
[----:B------:R-:W-:Y:S02]  /*0f80*/  ULDC.64 UR4, c[0x0][0x5a0] ;  /* 0x0001680000047ab9 */ /* 0x000fe40000000a00 */
[----:B------:R-:W-:-:S04]  /*0f90*/  ISETP.NE.U32.AND P0, PT, RZ, UR4, PT ;  /* 0x00000004ff007c0c */ /* 0x000fc8000bf05070 */
[----:B------:R-:W-:-:S13]  /*0fa0*/  ISETP.NE.AND.EX P0, PT, RZ, UR5, PT, P0 ;  /* 0x00000005ff007c0c */ /* 0x000fda000bf05300 */
[----:B------:R-:W-:Y:S05]  /*0fb0*/  @!P0 BRA `(.L_x_11) ;  /* 0x00000000001c8947 */ /* 0x000fea0003800000 */
[----:B01----:R-:W0:Y:S02]  /*0fc0*/  LDC.64 R4, c[0x0][0x5a0] ;  /* 0x00016800ff047b82 */ /* 0x003e240000000a00 */
[----:B0-----:R-:W2:Y:S02]  /*0fd0*/  LDG.E.64 R4, desc[UR36][R4.64] ;  /* 0x0000002404047981 */ /* 0x001ea4000c1e1b00 */
[----:B--2---:R-:W-:-:S04]  /*0fe0*/  ISETP.NE.U32.AND P0, PT, R4, RZ, PT ;  /* 0x000000ff0400720c */ /* 0x004fc80003f05070 */
[----:B------:R-:W-:-:S13]  /*0ff0*/  ISETP.NE.AND.EX P0, PT, R5, RZ, PT, P0 ;  /* 0x000000ff0500720c */ /* 0x000fda0003f05300 */
[----:B------:R-:W-:Y:S05]  /*1000*/  @!P0 BRA `(.L_x_11) ;  /* 0x0000000000088947 */ /* 0x000fea0003800000 */
[----:B------:R0:W5:Y:S01]  /*1010*/  LD.E R48, desc[UR36][R4.64] ;  /* 0x0000002404307980 */ /* 0x000162000c101900 */
[----:B------:R-:W-:Y:S05]  /*1020*/  BRA `(.L_x_12) ;  /* 0x0000000000247947 */ /* 0x000fea0003800000 */
.L_x_11:
[----:B------:R-:W-:Y:S02]  /*1030*/  ULDC.64 UR4, c[0x0][0x590] ;  /* 0x0001640000047ab9 */ /* 0x000fe40000000a00 */
[----:B------:R-:W-:-:S04]  /*1040*/  ISETP.NE.U32.AND P0, PT, RZ, UR4, PT ;  /* 0x00000004ff007c0c */ /* 0x000fc8000bf05070 */
[----:B------:R-:W-:-:S13]  /*1050*/  ISETP.NE.AND.EX P0, PT, RZ, UR5, PT, P0 ;  /* 0x00000005ff007c0c */ /* 0x000fda000bf05300 */
[----:B------:R-:W-:Y:S05]  /*1060*/  @!P0 BRA `(.L_x_13) ;  /* 0x00000000000c8947 */ /* 0x000fea0003800000 */
[----:B01----:R-:W0:Y:S02]  /*1070*/  LDC.64 R4, c[0x0][0x590] ;  /* 0x00016400ff047b82 */ /* 0x003e240000000a00 */
[----:B0-----:R1:W5:Y:S01]  /*1080*/  LDG.E R48, desc[UR36][R4.64] ;  /* 0x0000002404307981 */ /* 0x001362000c1e1900 */
[----:B------:R-:W-:Y:S05]  /*1090*/  BRA `(.L_x_12) ;  /* 0x0000000000087947 */ /* 0x000fea0003800000 */
.L_x_13:
[----:B------:R-:W-:Y:S02]  /*10a0*/  ULDC UR4, c[0x0][0x584] ;  /* 0x0001610000047ab9 */ /* 0x000fe40000000800 */
[----:B------:R-:W-:-:S07]  /*10b0*/  IMAD.U32 R48, RZ, RZ, UR4 ;  /* 0x00000004ff307e24 */ /* 0x000fce000f8e00ff */
.L_x_12:
[----:B------:R-:W-:-:S13]  /*10c0*/  LOP3.LUT P0, RZ, R0, 0xff, RZ, 0xc0, !PT ;  /* 0x000000ff00ff7812 */ /* 0x000fda000780c0ff */
[----:B------:R-:W-:Y:S05]  /*10d0*/  @!P0 EXIT ;  /* 0x000000000000894d */ /* 0x000fea0003800000 */
[----:B------:R-:W-:Y:S01]  /*10e0*/  ULDC UR4, c[0x0][0x28c] ;  /* 0x0000a30000047ab9 */ /* 0x000fe20000000800 */
[----:B------:R-:W-:Y:S01]  /*10f0*/  LOP3.LUT R54, R19, 0x1, RZ, 0xfc, !PT ;  /* 0x0000000113367812 */ /* 0x000fe200078efcff */
[----:B------:R-:W-:Y:S01]  /*1100*/  UIADD3 UR4, UR4, 0x1f, URZ ;  /* 0x0000001f04047890 */ /* 0x000fe2000fffe03f */
[----:B------:R-:W-:Y:S01]  /*1110*/  UMOV UR38, URZ ;  /* 0x0000003f00267c82 */ /* 0x000fe20008000000 */
[----:B------:R-:W-:Y:S02]  /*1120*/  UMOV UR39, URZ ;  /* 0x0000003f00277c82 */ /* 0x000fe40008000000 */
[----:B------:R-:W-:-:S04]  /*1130*/  USHF.R.S32.HI UR5, URZ, 0x1f, UR4 ;  /* 0x0000001f3f057899 */ /* 0x000fc80008011404 */
[----:B------:R-:W-:-:S04]  /*1140*/  ULEA.HI UR5, UR5, UR4, URZ, 0x5 ;  /* 0x0000000405057291 */ /* 0x000fc8000f8f283f */
[----:B------:R-:W-:-:S12]  /*1150*/  USHF.R.S32.HI UR40, URZ, 0x5, UR5 ;  /* 0x000000053f287899 */ /* 0x000fd80008011405 */
.L_x_79:
[----:B------:R-:W-:Y:S01]  /*1160*/  LOP3.LUT R0, R18, 0x80, RZ, 0xc0, !PT ;  /* 0x0000008012007812 */ /* 0x000fe200078ec0ff */
[----:B--2---:R-:W2:Y:S01]  /*1170*/  S2UR UR7, SR_CgaCtaId ;  /* 0x00000000000779c3 */ /* 0x004ea20000008800 */
[----:B------:R-:W-:Y:S02]  /*1180*/  UMOV UR6, 0x400 ;  /* 0x0000040000067882 */ /* 0x000fe40000000000 */
[----:B------:R-:W-:-:S06]  /*1190*/  SHF.R.U32.HI R0, RZ, 0x7, R0 ;  /* 0x00000007ff007819 */ /* 0x000fcc0000011600 */
[----:B---3--:R-:W3:Y:S01]  /*11a0*/  SHFL.IDX PT, R0, R0, RZ, 0x1f ;  /* 0x00001fff00007589 */ /* 0x008ee200000e0000 */
[----:B--2---:R-:W-:Y:S01]  /*11b0*/  ULEA UR42, UR7, UR6, 0x18 ;  /* 0x00000006072a7291 */ /* 0x004fe2000f8ec03f */
[----:B---3--:R-:W-:-:S13]  /*11c0*/  R2UR UR4, R0 ;  /* 0x00000000000472ca */ /* 0x008fda00000e0000 */
[----:B------:R-:W-:-:S04]  /*11d0*/  ULEA.HI UR5, UR4, UR4, URZ, 0x1 ;  /* 0x0000000404057291 */ /* 0x000fc8000f8f083f */
[----:B------:R-:W-:-:S04]  /*11e0*/  ULOP3.LUT UR5, UR5, 0xffffe, URZ, 0xc0, !UPT ;  /* 0x000ffffe05057892 */ /* 0x000fc8000f8ec03f */
[----:B------:R-:W-:-:S03]  /*11f0*/  UIADD3 UR5, UR4, -UR5, URZ ;  /* 0x8000000504057290 */ /* 0x000fc6000fffe03f */
[----:B------:R-:W-:Y:S01]  /*1200*/  ULDC UR4, c[0x0][0x28c] ;  /* 0x0000a30000047ab9 */ /* 0x000fe20000000800 */
[----:B------:R-:W-:Y:S01]  /*1210*/  ULEA UR5, UR5, UR42, 0xc ;  /* 0x0000002a05057291 */ /* 0x000fe2000f8e603f */
[----:B------:R-:W-:-:S03]  /*1220*/  ISETP.LT.AND P0, PT, RZ, UR4, PT ;  /* 0x00000004ff007c0c */ /* 0x000fc6000bf01270 */
[----:B------:R-:W-:-:S04]  /*1230*/  UIADD3 UR5, UR5, 0x200, URZ ;  /* 0x0000020005057890 */ /* 0x000fc8000fffe03f */
[----:B------:R-:W-:-:S04]  /*1240*/  USHF.R.U32.HI UR5, URZ, 0x4, UR5 ;  /* 0x000000043f057899 */ /* 0x000fc80008011605 */
[----:B------:R-:W-:Y:S02]  /*1250*/  ULOP3.LUT UR41, UR5, 0x3fff, URZ, 0xc0, !UPT ;  /* 0x00003fff05297892 */ /* 0x000fe4000f8ec03f */
[----:B0---45:R-:W-:Y:S10]  /*1260*/  @P0 BRA `(.L_x_14) ;  /* 0x0000000000400947 */ /* 0x031ff40003800000 */
[----:B------:R-:W-:Y:S01]  /*1270*/  MOV R0, 0x0 ;  /* 0x0000000000007802 */ /* 0x000fe20000000f00 */
[----:B------:R-:W-:Y:S01]  /*1280*/  ULDC.64 UR4, c[0x4][0x68] ;  /* 0x01001a0000047ab9 */ /* 0x000fe20000000a00 */
[----:B------:R-:W-:Y:S01]  /*1290*/  ULDC.64 UR6, c[0x4][0x8] ;  /* 0x0100020000067ab9 */ /* 0x000fe20000000a00 */
[----:B01----:R-:W-:Y:S01]  /*12a0*/  IMAD.U32 R4, RZ, RZ, UR4 ;  /* 0x00000004ff047e24 */ /* 0x003fe2000f8e00ff */
[----:B------:R0:W1:Y:S01]  /*12b0*/  LDC.64 R14, c[0x4][R0] ;  /* 0x01000000000e7b82 */ /* 0x0000620000000a00 */
[----:B------:R-:W-:Y:S01]  /*12c0*/  IMAD.U32 R5, RZ, RZ, UR5 ;  /* 0x00000005ff057e24 */ /* 0x000fe2000f8e00ff */
[----:B------:R-:W-:Y:S01]  /*12d0*/  ULDC.64 UR4, c[0x4][0x70] ;  /* 0x01001c0000047ab9 */ /* 0x000fe20000000a00 */
[----:B------:R-:W-:Y:S02]  /*12e0*/  IMAD.U32 R10, RZ, RZ, UR6 ;  /* 0x00000006ff0a7e24 */ /* 0x000fe4000f8e00ff */
[----:B------:R-:W-:Y:S02]  /*12f0*/  IMAD.U32 R6, RZ, RZ, UR4 ;  /* 0x00000004ff067e24 */ /* 0x000fe4000f8e00ff */
[----:B------:R-:W-:-:S02]  /*1300*/  IMAD.U32 R7, RZ, RZ, UR5 ;  /* 0x00000005ff077e24 */ /* 0x000fc4000f8e00ff */
[----:B------:R-:W-:Y:S02]  /*1310*/  IMAD.U32 R11, RZ, RZ, UR7 ;  /* 0x00000007ff0b7e24 */ /* 0x000fe4000f8e00ff */
[----:B------:R-:W-:Y:S02]  /*1320*/  IMAD.MOV.U32 R8, RZ, RZ, 0x1e1 ;  /* 0x000001e1ff087424 */ /* 0x000fe400078e00ff */
[----:B------:R-:W-:Y:S02]  /*1330*/  IMAD.MOV.U32 R12, RZ, RZ, 0x1 ;  /* 0x00000001ff0c7424 */ /* 0x000fe400078e00ff */
[----:B0-----:R-:W-:-:S07]  /*1340*/  IMAD.MOV.U32 R13, RZ, RZ, RZ ;  /* 0x000000ffff0d7224 */ /* 0x001fce00078e00ff */
[----:B------:R-:W-:-:S07]  /*1350*/  LEPC R20, `(.L_x_14) ;  /* 0x000000001014794e */ /* 0x000fce0000000000 */
[----:B-1---5:R-:W-:Y:S05]  /*1360*/  CALL.ABS.NOINC R14 ;  /* 0x000000000e007343 */ /* 0x022fea0003c00000 */
.L_x_14:
[----:B------:R-:W-:-:S13]  /*1370*/  ISETP.NE.AND P0, PT, R54, 0x3, PT ;  /* 0x000000033600780c */ /* 0x000fda0003f05270 */
[----:B------:R-:W-:Y:S05]  /*1380*/  @!P0 BRA `(.L_x_15) ;  /* 0x0000000000048947 */ /* 0x000fea0003800000 */
[----:B------:R-:W-:Y:S01]  /*1390*/  BPT.TRAP 0x1 ;  /* 0x000000040000795c */ /* 0x000fe20000300000 */
.L_x_15:
[----:B------:R-:W-:Y:S02]  /*13a0*/  IMAD.U32 R3, RZ, RZ, UR39 ;  /* 0x00000027ff037e24 */ /* 0x000fe4000f8e00ff */
[----:B------:R-:W-:-:S03]  /*13b0*/  IMAD.U32 R0, RZ, RZ, UR38 ;  /* 0x00000026ff007e24 */ /* 0x000fc6000f8e00ff */
[----:B------:R-:W-:Y:S02]  /*13c0*/  LEA R3, R3, UR42, 0x3 ;  /* 0x0000002a03037c11 */ /* 0x000fe4000f8e18ff */
[----:B------:R-:W-:-:S04]  /*13d0*/  SHF.L.U32 R0, R0, 0x1f, RZ ;  /* 0x0000001f00007819 */ /* 0x000fc800000006ff */
[----:B------:R2:W3:Y:S01]  /*13e0*/  SYNCS.PHASECHK.TRANS64.TRYWAIT P1, [R3+URZ], R0 ;  /* 0x00000000030075a7 */ /* 0x0004e2000802017f */
[----:B------:R-:W-:Y:S05]  /*13f0*/  @!P0 BRA `(.L_x_16) ;  /* 0x0000000000048947 */ /* 0x000fea0003800000 */
[----:B------:R-:W-:Y:S01]  /*1400*/  BPT.TRAP 0x1 ;  /* 0x000000040000795c */ /* 0x000fe20000300000 */
.L_x_16:
[----:B---3--:R-:W-:Y:S05]  /*1410*/  @P1 BRA `(.L_x_17) ;  /* 0x0000000000081947 */ /* 0x008fea0003800000 */
[----:B------:R-:W3:Y:S02]  /*1420*/  SYNCS.PHASECHK.TRANS64.TRYWAIT P1, [R3+URZ], R0 ;  /* 0x00000000030075a7 */ /* 0x000ee4000802017f */
[----:B---3--:R-:W-:Y:S05]  /*1430*/  @!P1 BRA `(.L_x_18) ;  /* 0x0000004c00049947 */ /* 0x008fea0003800000 */
.L_x_17:
[----:B------:R-:W-:-:S04]  /*1440*/  UISETP.LT.AND UP0, UPT, UR40, 0x1, UPT ;  /* 0x000000012800788c */ /* 0x000fc8000bf01270 */
[----:B------:R-:W-:-:S06]  /*1450*/  USEL UR4, UR40, 0x1, UP0 ;  /* 0x0000000128047887 */ /* 0x000fcc0008000000 */
[----:B--23--:R-:W-:Y:S01]  /*1460*/  IMAD.U32 R0, RZ, RZ, UR4 ;  /* 0x00000004ff007e24 */ /* 0x00cfe2000f8e00ff */
[----:B------:R-:W-:Y:S05]  /*1470*/  WARPSYNC.ALL ;  /* 0x0000000000007948 */ /* 0x000fea0003800000 */
[----:B------:R-:W-:-:S04]  /*1480*/  IADD3 R0, -R0, UR40, RZ ;  /* 0x0000002800007c10 */ /* 0x000fc8000fffe1ff */
[----:B------:R-:W-:Y:S01]  /*1490*/  ISETP.GE.AND P1, PT, R0, 0x1, PT ;  /* 0x000000010000780c */ /* 0x000fe20003f26270 */
[----:B------:R-:W-:Y:S01]  /*14a0*/  UIADD3 UR4, UR42, 0x28200, URZ ;  /* 0x000282002a047890 */ /* 0x000fe2000fffe03f */
[----:B------:R-:W-:Y:S01]  /*14b0*/  WARPGROUP.ARRIVE ;  /* 0x00000000000079c5 */ /* 0x000fe20000000000 */
[----:B------:R-:W-:Y:S01]  /*14c0*/  UMOV UR9, 0x80000020 ;  /* 0x8000002000097882 */ /* 0x000fe20000000000 */
[----:B------:R-:W-:Y:S01]  /*14d0*/  UMOV UR11, 0x80000020 ;  /* 0x80000020000b7882 */ /* 0x000fe20000000000 */
[----:B------:R-:W-:-:S04]  /*14e0*/  USHF.R.U32.HI UR4, URZ, 0x4, UR4 ;  /* 0x000000043f047899 */ /* 0x000fc80008011604 */
[----:B------:R-:W-:Y:S02]  /*14f0*/  ULOP3.LUT UR5, UR4, 0x3fff, URZ, 0xc0, !UPT ;  /* 0x00003fff04057892 */ /* 0x000fe4000f8ec03f */
[----:B------:R-:W-:Y:S02]  /*1500*/  ULOP3.LUT UR4, UR41, 0x10000, URZ, 0xfc, !UPT ;  /* 0x0001000029047892 */ /* 0x000fe4000f8efc3f */
[----:B------:R-:W-:Y:S02]  /*1510*/  ULOP3.LUT UR5, UR5, 0x10000, URZ, 0xfc, !UPT ;  /* 0x0001000005057892 */ /* 0x000fe4000f8efc3f */
[----:B------:R-:W-:Y:S02]  /*1520*/  ULEA UR6, UR39, UR4, 0x9 ;  /* 0x0000000427067291 */ /* 0x000fe4000f8e483f */
[----:B------:R-:W-:-:S04]  /*1530*/  UIMAD UR7, UR39, 0xc0, UR5 ;  /* 0x000000c0270778a4 */ /* 0x000fc8000f8e0205 */
[----:B------:R-:W-:Y:S01]  /*1540*/  UIADD3 UR12, UR7, 0x40, URZ ;  /* 0x00000040070c7890 */ /* 0x000fe2000fffe03f */
[----:B------:R-:W-:Y:S02]  /*1550*/  UMOV UR8, UR6 ;  /* 0x0000000600087c82 */ /* 0x000fe40008000000 */
[----:B------:R-:W-:Y:S01]  /*1560*/  UMOV UR10, UR7 ;  /* 0x00000007000a7c82 */ /* 0x000fe20008000000 */
[----:B------:R-:W-:Y:S01]  /*1570*/  UIADD3 UR13, UR7, 0x80, URZ ;  /* 0x00000080070d7890 */ /* 0x000fe2000fffe03f */
[----:B------:R-:W-:Y:S01]  /*1580*/  HGMMA.64x16x16.F32.BF16 R40, gdesc[UR8], RZ, !UPT, gsb0 ;  /* 0x00200000082879f0 */ /* 0x000fe2000c0018ff */
[----:B------:R-:W-:Y:S01]  /*1590*/  UMOV UR11, 0x80000020 ;  /* 0x80000020000b7882 */ /* 0x000fe20000000000 */
[----:B------:R-:W-:Y:S01]  /*15a0*/  UMOV UR10, UR12 ;  /* 0x0000000c000a7c82 */ /* 0x000fe20008000000 */
[----:B------:R-:W-:Y:S02]  /*15b0*/  WARPGROUP.DEPBAR.LE gsb0, 0x0 ;  /* 0x00008000000079c5 */ /* 0x000fe40000010000 */
[----:B------:R-:W-:-:S06]  /*15c0*/  WARPGROUP.ARRIVE ;  /* 0x00000000000079c5 */ /* 0x000fcc0000000000 */
[----:B------:R-:W-:Y:S01]  /*15d0*/  HGMMA.64x16x16.F32.BF16 R32, gdesc[UR8], RZ, !UPT, gsb0 ;  /* 0x00200000082079f0 */ /* 0x000fe2000c0018ff */
[----:B------:R-:W-:Y:S01]  /*15e0*/  UMOV UR10, UR13 ;  /* 0x0000000d000a7c82 */ /* 0x000fe20008000000 */
[----:B------:R-:W-:Y:S01]  /*15f0*/  UMOV UR11, 0x80000020 ;  /* 0x80000020000b7882 */ /* 0x000fe20000000000 */
[----:B------:R-:W-:Y:S02]  /*1600*/  WARPGROUP.DEPBAR.LE gsb0, 0x0 ;  /* 0x00008000000079c5 */ /* 0x000fe40000010000 */
[----:B------:R-:W-:-:S06]  /*1610*/  WARPGROUP.ARRIVE ;  /* 0x00000000000079c5 */ /* 0x000fcc0000000000 */
[----:B------:R-:W-:Y:S01]  /*1620*/  HGMMA.64x16x16.F32.BF16 R24, gdesc[UR8], RZ, !UPT, gsb0 ;  /* 0x00200000081879f0 */ /* 0x000fe2000c0018ff */
[----:B------:R-:W-:Y:S02]  /*1630*/  UIADD3 UR8, UR6, 0x2, URZ ;  /* 0x0000000206087890 */ /* 0x000fe4000fffe03f */
[----:B------:R-:W-:Y:S01]  /*1640*/  UIADD3 UR10, UR7, 0x2, URZ ;  /* 0x00000002070a7890 */ /* 0x000fe2000fffe03f */
[----:B------:R-:W-:Y:S01]  /*1650*/  UMOV UR9, 0x80000020 ;  /* 0x8000002000097882 */ /* 0x000fe20000000000 */
[----:B------:R-:W-:Y:S01]  /*1660*/  UMOV UR11, 0x80000020 ;  /* 0x80000020000b7882 */ /* 0x000fe20000000000 */
[----:B------:R-:W-:Y:S02]  /*1670*/  UIADD3 UR6, UR7, 0x42, URZ ;  /* 0x0000004207067890 */ /* 0x000fe4000fffe03f */
[----:B------:R-:W-:Y:S01]  /*1680*/  UIADD3 UR7, UR7, 0x82, URZ ;  /* 0x0000008207077890 */ /* 0x000fe2000fffe03f */
[----:B------:R-:W-:Y:S02]  /*1690*/  WARPGROUP.DEPBAR.LE gsb0, 0x0 ;  /* 0x00008000000079c5 */ /* 0x000fe40000010000 */
[----:B------:R-:W-:-:S06]  /*16a0*/  WARPGROUP.ARRIVE ;  /* 0x00000000000079c5 */ /* 0x000fcc0000000000 */
[----:B------:R-:W-:Y:S01]  /*16b0*/  HGMMA.64x16x16.F32.BF16 R40, gdesc[UR8], R40, gsb0 ;  /* 0x00200000082879f0 */ /* 0x000fe20008001828 */
[----:B------:R-:W-:Y:S01]  /*16c0*/  UMOV UR10, UR6 ;  /* 0x00000006000a7c82 */ /* 0x000fe20008000000 */
[----:B------:R-:W-:Y:S01]  /*16d0*/  UMOV UR11, 0x80000020 ;  /* 0x80000020000b7882 */ /* 0x000fe20000000000 */
[----:B------:R-:W-:Y:S02]  /*16e0*/  WARPGROUP.DEPBAR.LE gsb0, 0x0 ;  /* 0x00008000000079c5 */ /* 0x000fe40000010000 */
[----:B------:R-:W-:-:S06]  /*16f0*/  WARPGROUP.ARRIVE ;  /* 0x00000000000079c5 */ /* 0x000fcc0000000000 */
[----:B------:R-:W-:Y:S01]  /*1700*/  HGMMA.64x16x16.F32.BF16 R32, gdesc[UR8], R32, gsb0 ;  /* 0x00200000082079f0 */ /* 0x000fe20008001820 */
[----:B------:R-:W-:Y:S01]  /*1710*/  UMOV UR10, UR7 ;  /* 0x00000007000a7c82 */ /* 0x000fe20008000000 */
[----:B------:R-:W-:Y:S01]  /*1720*/  UMOV UR11, 0x80000020 ;  /* 0x80000020000b7882 */ /* 0x000fe20000000000 */
[----:B------:R-:W-:Y:S02]  /*1730*/  WARPGROUP.DEPBAR.LE gsb0, 0x0 ;  /* 0x00008000000079c5 */ /* 0x000fe40000010000 */
[----:B------:R-:W-:-:S06]  /*1740*/  WARPGROUP.ARRIVE ;  /* 0x00000000000079c5 */ /* 0x000fcc0000000000 */
[----:B------:R-:W-:Y:S03]  /*1750*/  HGMMA.64x16x16.F32.BF16 R24, gdesc[UR8], R24, gsb0 ;  /* 0x00200000081879f0 */ /* 0x000fe60008001818 */
[----:B------:R-:W-:Y:S02]  /*1760*/  WARPGROUP.DEPBAR.LE gsb0, 0x0 ;  /* 0x00008000000079c5 */ /* 0x000fe40000010000 */
[----:B------:R-:W-:Y:S05]  /*1770*/  @!P1 BRA `(.L_x_19) ;  /* 0x0000000400409947 */ /* 0x000fea0003800000 */
[----:B------:R-:W-:-:S04]  /*1780*/  UIADD3 UR6, UR39, 0x1, URZ ;  /* 0x0000000127067890 */ /* 0x000fc8000fffe03f */
[----:B------:R-:W-:-:S04]  /*1790*/  UISETP.NE.AND UP0, UPT, UR6, 0x14, UPT ;  /* 0x000000140600788c */ /* 0x000fc8000bf05270 */
[----:B------:R-:W-:Y:S02]  /*17a0*/  USEL UR7, URZ, 0x1, UP0 ;  /* 0x000000013f077887 */ /* 0x000fe40008000000 */
[----:B------:R-:W-:Y:S02]  /*17b0*/  USEL UR6, UR6, URZ, UP0 ;  /* 0x0000003f06067287 */ /* 0x000fe40008000000 */
[----:B------:R-:W-:-:S06]  /*17c0*/  ULOP3.LUT UR7, UR38, UR7, URZ, 0x3c, !UPT ;  /* 0x0000000726077292 */ /* 0x000fcc000f8e3c3f */
[----:B01----:R-:W-:Y:S01]  /*17d0*/  IMAD.U32 R5, RZ, RZ, UR7 ;  /* 0x00000007ff057e24 */ /* 0x003fe2000f8e00ff */
[----:B------:R-:W-:-:S06]  /*17e0*/  UMOV UR7, UR39 ;  /* 0x0000002700077c82 */ /* 0x000fcc0008000000 */
.L_x_26:
[----:B01----:R-:W-:Y:S05]  /*17f0*/  @!P0 BRA `(.L_x_20) ;  /* 0x0000000000048947 */ /* 0x003fea0003800000 */
[----:B------:R-:W-:Y:S01]  /*1800*/  BPT.TRAP 0x1 ;  /* 0x000000040000795c */ /* 0x000fe20000300000 */
.L_x_20:
[----:B------:R-:W0:Y:S01]  /*1810*/  S2UR UR9, SR_CgaCtaId ;  /* 0x00000000000979c3 */ /* 0x000e220000008800 */
[----:B------:R-:W-:Y:S01]  /*1820*/  UMOV UR8, 0x400 ;  /* 0x0000040000087882 */ /* 0x000fe20000000000 */
[----:B------:R-:W-:Y:S01]  /*1830*/  SHF.L.U32 R3, R5, 0x1f, RZ ;  /* 0x0000001f05037819 */ /* 0x000fe200000006ff */
[----:B0-----:R-:W-:-:S04]  /*1840*/  ULEA UR16, UR9, UR8, 0x18 ;  /* 0x0000000809107291 */ /* 0x001fc8000f8ec03f */
[----:B------:R-:W-:-:S09]  /*1850*/  ULEA UR8, UR6, UR16, 0x3 ;  /* 0x0000001006087291 */ /* 0x000fd2000f8e183f */
[----:B------:R0:W1:Y:S01]  /*1860*/  SYNCS.PHASECHK.TRANS64.TRYWAIT P1, [UR8], R3 ;  /* 0x00000003ff0075a7 */ /* 0x0000620008020148 */
[----:B------:R-:W-:Y:S05]  /*1870*/  @!P0 BRA `(.L_x_21) ;  /* 0x0000000000048947 */ /* 0x000fea0003800000 */
[----:B------:R-:W-:Y:S01]  /*1880*/  BPT.TRAP 0x1 ;  /* 0x000000040000795c */ /* 0x000fe20000300000 */
.L_x_21:
[----:B-1----:R-:W-:Y:S05]  /*1890*/  @P1 BRA `(.L_x_22) ;  /* 0x0000000000081947 */ /* 0x002fea0003800000 */
[----:B------:R-:W1:Y:S02]  /*18a0*/  SYNCS.PHASECHK.TRANS64.TRYWAIT P1, [UR8], R3 ;  /* 0x00000003ff0075a7 */ /* 0x000e640008020148 */
[----:B-1----:R-:W-:Y:S05]  /*18b0*/  @!P1 BRA `(.L_x_23) ;  /* 0x0000004400f89947 */ /* 0x002fea0003800000 */
.L_x_22:
[----:B------:R-:W-:Y:S01]  /*18c0*/  ULEA UR12, UR6, UR4, 0x9 ;  /* 0x00000004060c7291 */ /* 0x000fe2000f8e483f */
[----:B------:R-:W-:Y:S01]  /*18d0*/  WARPGROUP.ARRIVE ;  /* 0x00000000000079c5 */ /* 0x000fe20000000000 */
[----:B------:R-:W-:Y:S01]  /*18e0*/  UIMAD UR13, UR6, 0xc0, UR5 ;  /* 0x000000c0060d78a4 */ /* 0x000fe2000f8e0205 */
[----:B------:R-:W-:Y:S01]  /*18f0*/  UMOV UR9, 0x80000020 ;  /* 0x8000002000097882 */ /* 0x000fe20000000000 */
[----:B------:R-:W-:Y:S02]  /*1900*/  UMOV UR11, 0x80000020 ;  /* 0x80000020000b7882 */ /* 0x000fe40000000000 */
[----:B------:R-:W-:Y:S01]  /*1910*/  UIADD3 UR14, UR13, 0x40, URZ ;  /* 0x000000400d0e7890 */ /* 0x000fe2000fffe03f */
[----:B------:R-:W-:Y:S02]  /*1920*/  UMOV UR8, UR12 ;  /* 0x0000000c00087c82 */ /* 0x000fe40008000000 */
[----:B------:R-:W-:Y:S01]  /*1930*/  UMOV UR10, UR13 ;  /* 0x0000000d000a7c82 */ /* 0x000fe20008000000 */
[----:B------:R-:W-:Y:S01]  /*1940*/  UIADD3 UR15, UR13, 0x80, URZ ;  /* 0x000000800d0f7890 */ /* 0x000fe2000fffe03f */
[----:B------:R-:W-:Y:S01]  /*1950*/  HGMMA.64x16x16.F32.BF16 R40, gdesc[UR8], R40, gsb0 ;  /* 0x00200000082879f0 */ /* 0x000fe20008001828 */
[----:B------:R-:W-:Y:S01]  /*1960*/  UMOV UR11, 0x80000020 ;  /* 0x80000020000b7882 */ /* 0x000fe20000000000 */
[----:B------:R-:W-:Y:S01]  /*1970*/  UMOV UR10, UR14 ;  /* 0x0000000e000a7c82 */ /* 0x000fe20008000000 */
[----:B------:R-:W-:-:S02]  /*1980*/  WARPGROUP.DEPBAR.LE gsb0, 0x0 ;  /* 0x00008000000079c5 */ /* 0x000fc40000010000 */
[----:B------:R-:W-:-:S06]  /*1990*/  WARPGROUP.ARRIVE ;  /* 0x00000000000079c5 */ /* 0x000fcc0000000000 */
[----:B------:R-:W-:Y:S01]  /*19a0*/  HGMMA.64x16x16.F32.BF16 R32, gdesc[UR8], R32, gsb0 ;  /* 0x00200000082079f0 */ /* 0x000fe20008001820 */
[----:B------:R-:W-:Y:S01]  /*19b0*/  UMOV UR10, UR15 ;  /* 0x0000000f000a7c82 */ /* 0x000fe20008000000 */
[----:B------:R-:W-:Y:S01]  /*19c0*/  UMOV UR11, 0x80000020 ;  /* 0x80000020000b7882 */ /* 0x000fe20000000000 */
[----:B------:R-:W-:Y:S02]  /*19d0*/  WARPGROUP.DEPBAR.LE gsb0, 0x0 ;  /* 0x00008000000079c5 */ /* 0x000fe40000010000 */
[----:B------:R-:W-:-:S06]  /*19e0*/  WARPGROUP.ARRIVE ;  /* 0x00000000000079c5 */ /* 0x000fcc0000000000 */
[----:B------:R-:W-:Y:S01]  /*19f0*/  HGMMA.64x16x16.F32.BF16 R24, gdesc[UR8], R24, gsb0 ;  /* 0x00200000081879f0 */ /* 0x000fe20008001818 */
        /* <DEDUP_REMOVED lines=21> */
[----:B------:R-:W-:Y:S01]  /*1b50*/  BPT.TRAP 0x1 ;  /* 0x000000040000795c */ /* 0x000fe20000300000 */
.L_x_24:
[----:B------:R-:W-:Y:S01]  /*1b60*/  ULEA UR8, UR7, UR16, 0x3 ;  /* 0x0000001007087291 */ /* 0x000fe2000f8e183f */
[----:B------:R-:W-:-:S03]  /*1b70*/  ISETP.GT.U32.AND P1, PT, R19, 0x1, PT ;  /* 0x000000011300780c */ /* 0x000fc60003f24070 */
[----:B------:R-:W-:-:S04]  /*1b80*/  UIADD3 UR8, UR8, 0xa0, URZ ;  /* 0x000000a008087890 */ /* 0x000fc8000fffe03f */
[----:B------:R-:W-:-:S09]  /*1b90*/  UPRMT UR8, URZ, 0x654, UR8 ;  /* 0x000006543f087896 */ /* 0x000fd20008000008 */
[----:B------:R-:W-:Y:S01]  /*1ba0*/  SYNCS.ARRIVE.TRANS64.RED.A1T0 RZ, [UR8], RZ ;  /* 0x000000ffffff79a7 */ /* 0x000fe20008100408 */
[----:B------:R-:W-:Y:S05]  /*1bb0*/  @P1 BRA `(.L_x_25) ;  /* 0x0000000000041947 */ /* 0x000fea0003800000 */
[----:B------:R-:W-:Y:S01]  /*1bc0*/  BPT.TRAP 0x1 ;  /* 0x000000040000795c */ /* 0x000fe20000300000 */
.L_x_25:
[----:B------:R-:W-:Y:S01]  /*1bd0*/  UIADD3 UR6, UR6, 0x1, URZ ;  /* 0x0000000106067890 */ /* 0x000fe2000fffe03f */
[C---:B------:R-:W-:Y:S01]  /*1be0*/  ISETP.GT.AND P1, PT, R0.reuse, 0x1, PT ;  /* 0x000000010000780c */ /* 0x040fe20003f24270 */
[----:B------:R-:W-:Y:S01]  /*1bf0*/  UIADD3 UR7, UR7, 0x1, URZ ;  /* 0x0000000107077890 */ /* 0x000fe2000fffe03f */
[----:B------:R-:W-:Y:S01]  /*1c00*/  VIADD R0, R0, 0xffffffff ;  /* 0xffffffff00007836 */ /* 0x000fe20000000000 */
[----:B------:R-:W-:Y:S02]  /*1c10*/  UISETP.NE.AND UP0, UPT, UR6, 0x14, UPT ;  /* 0x000000140600788c */ /* 0x000fe4000bf05270 */
[----:B------:R-:W-:Y:S02]  /*1c20*/  UISETP.NE.AND UP1, UPT, UR7, 0x14, UPT ;  /* 0x000000140700788c */ /* 0x000fe4000bf25270 */
[----:B------:R-:W-:Y:S02]  /*1c30*/  USEL UR8, URZ, 0x1, UP0 ;  /* 0x000000013f087887 */ /* 0x000fe40008000000 */
[----:B------:R-:W-:-:S02]  /*1c40*/  USEL UR6, UR6, URZ, UP0 ;  /* 0x0000003f06067287 */ /* 0x000fc40008000000 */
[----:B------:R-:W-:Y:S02]  /*1c50*/  USEL UR7, UR7, URZ, UP1 ;  /* 0x0000003f07077287 */ /* 0x000fe40008800000 */
[----:B------:R-:W-:Y:S01]  /*1c60*/  LOP3.LUT R5, R5, UR8, RZ, 0x3c, !PT ;  /* 0x0000000805057c12 */ /* 0x000fe2000f8e3cff */
[----:B------:R-:W-:Y:S09]  /*1c70*/  @P1 BRA `(.L_x_26) ;  /* 0xfffffff800dc1947 */ /* 0x000ff2000383ffff */
.L_x_19:
[----:B------:R-:W2:Y:S02]  /*1c80*/  LDC R0, c[0x0][0x28c] ;  /* 0x0000a300ff007b82 */ /* 0x000ea40000000800 */
[----:B--2---:R-:W-:-:S13]  /*1c90*/  ISETP.GE.AND P1, PT, R0, 0x1, PT ;  /* 0x000000010000780c */ /* 0x004fda0003f26270 */
[----:B------:R-:W-:Y:S05]  /*1ca0*/  @!P1 BRA `(.L_x_27) ;  /* 0x0000000000489947 */ /* 0x000fea0003800000 */
[----:B------:R-:W-:Y:S05]  /*1cb0*/  @!P0 BRA `(.L_x_28) ;  /* 0x0000000000048947 */ /* 0x000fea0003800000 */
[----:B------:R-:W-:Y:S01]  /*1cc0*/  BPT.TRAP 0x1 ;  /* 0x000000040000795c */ /* 0x000fe20000300000 */
.L_x_28:
[----:B------:R-:W2:Y:S01]  /*1cd0*/  S2UR UR7, SR_CgaCtaId ;  /* 0x00000000000779c3 */ /* 0x000ea20000008800 */
[----:B------:R-:W-:Y:S01]  /*1ce0*/  UISETP.LT.AND UP0, UPT, UR40, 0x1, UPT ;  /* 0x000000012800788c */ /* 0x000fe2000bf01270 */
[----:B------:R-:W-:-:S03]  /*1cf0*/  ISETP.GT.U32.AND P0, PT, R19, 0x1, PT ;  /* 0x000000011300780c */ /* 0x000fc60003f04070 */
[----:B------:R-:W-:-:S04]  /*1d00*/  USEL UR6, UR40, 0x1, UP0 ;  /* 0x0000000128067887 */ /* 0x000fc80008000000 */
[----:B------:R-:W-:-:S04]  /*1d10*/  UIADD3 UR6, UR39, UR40, -UR6 ;  /* 0x0000002827067290 */ /* 0x000fc8000fffe806 */
[----:B------:R-:W-:-:S04]  /*1d20*/  UIMAD.WIDE.U32 UR4, UR6, -0x33333333, URZ ;  /* 0xcccccccd060478a5 */ /* 0x000fc8000f8e003f */
[----:B------:R-:W-:-:S03]  /*1d30*/  USHF.R.U32.HI UR4, URZ, 0x4, UR5 ;  /* 0x000000043f047899 */ /* 0x000fc60008011605 */
[----:B------:R-:W-:Y:S01]  /*1d40*/  UMOV UR5, 0x400 ;  /* 0x0000040000057882 */ /* 0x000fe20000000000 */
[----:B------:R-:W-:Y:S02]  /*1d50*/  UIMAD UR6, UR4, -0x14, UR6 ;  /* 0xffffffec040678a4 */ /* 0x000fe4000f8e0206 */
[----:B--2---:R-:W-:-:S04]  /*1d60*/  ULEA UR5, UR7, UR5, 0x18 ;  /* 0x0000000507057291 */ /* 0x004fc8000f8ec03f */
[----:B------:R-:W-:-:S04]  /*1d70*/  ULEA UR6, UR6, UR5, 0x3 ;  /* 0x0000000506067291 */ /* 0x000fc8000f8e183f */
[----:B------:R-:W-:-:S04]  /*1d80*/  UIADD3 UR6, UR6, 0xa0, URZ ;  /* 0x000000a006067890 */ /* 0x000fc8000fffe03f */
[----:B------:R-:W-:-:S09]  /*1d90*/  UPRMT UR6, URZ, 0x654, UR6 ;  /* 0x000006543f067896 */ /* 0x000fd20008000006 */
[----:B------:R-:W-:Y:S01]  /*1da0*/  SYNCS.ARRIVE.TRANS64.RED.A1T0 RZ, [UR6], RZ ;  /* 0x000000ffffff79a7 */ /* 0x000fe20008100406 */
[----:B------:R-:W-:Y:S05]  /*1db0*/  @P0 BRA `(.L_x_27) ;  /* 0x0000000000040947 */ /* 0x000fea0003800000 */
[----:B------:R-:W-:Y:S01]  /*1dc0*/  BPT.TRAP 0x1 ;  /* 0x000000040000795c */ /* 0x000fe20000300000 */
.L_x_27:
[----:B------:R-:W2:Y:S01]  /*1dd0*/  LDC R6, c[0x0][0x288] ;  /* 0x0000a200ff067b82 */ /* 0x000ea20000000800 */
[----:B------:R-:W-:Y:S01]  /*1de0*/  LOP3.LUT R0, R22, 0x1, RZ, 0xc0, !PT ;  /* 0x0000000116007812 */ /* 0x000fe200078ec0ff */
[----:B------:R-:W-:Y:S01]  /*1df0*/  IMAD R51, R51, 0x30, RZ ;  /* 0x0000003033337824 */ /* 0x000fe200078e02ff */
[----:B01----:R-:W-:Y:S01]  /*1e00*/  SHF.R.U32.HI R3, RZ, 0x2, R18 ;  /* 0x00000002ff037819 */ /* 0x003fe20000011612 */
[----:B------:R-:W-:Y:S01]  /*1e10*/  UIADD3 UR39, UR40, UR39, URZ ;  /* 0x0000002728277290 */ /* 0x000fe2000fffe03f */
[----:B------:R-:W-:Y:S01]  /*1e20*/  LOP3.LUT R4, R18, 0x60, RZ, 0xc0, !PT ;  /* 0x0000006012047812 */ /* 0x000fe200078ec0ff */
[----:B------:R-:W-:Y:S01]  /*1e30*/  IMAD.SHL.U32 R10, R0, 0x40, RZ ;  /* 0x00000040000a7824 */ /* 0x000fe200078e00ff */
[----:B------:R-:W-:Y:S01]  /*1e40*/  LOP3.LUT R3, R3, 0x7, RZ, 0xc0, !PT ;  /* 0x0000000703037812 */ /* 0x000fe200078ec0ff */
[----:B------:R-:W-:Y:S01]  /*1e50*/  IMAD.SHL.U32 R9, R50, 0x80, RZ ;  /* 0x0000008032097824 */ /* 0x000fe200078e00ff */
[----:B------:R-:W-:Y:S01]  /*1e60*/  SHF.R.U32.HI R8, RZ, 0x1, R4 ;  /* 0x00000001ff087819 */ /* 0x000fe20000011604 */
[----:B------:R-:W-:Y:S01]  /*1e70*/  UISETP.GT.U32.AND UP0, UPT, UR39, 0x13, UPT ;  /* 0x000000132700788c */ /* 0x000fe2000bf04070 */
[----:B------:R-:W-:Y:S01]  /*1e80*/  LOP3.LUT R4, R18, 0x3, RZ, 0xc0, !PT ;  /* 0x0000000312047812 */ /* 0x000fe200078ec0ff */
[----:B------:R-:W-:Y:S01]  /*1e90*/  ULDC UR7, c[0x0][0x284] ;  /* 0x0000a10000077ab9 */ /* 0x000fe20000000800 */
[--C-:B------:R-:W-:Y:S01]  /*1ea0*/  IADD3 R5, RZ, -R8, -R3.reuse ;  /* 0x80000008ff057210 */ /* 0x100fe20007ffe803 */
[----:B------:R-:W-:Y:S01]  /*1eb0*/  UISETP.LT.U32.AND UP0, UPT, UR40, 0x14, UP0 ;  /* 0x000000142800788c */ /* 0x000fe20008701070 */
[----:B------:R-:W-:Y:S01]  /*1ec0*/  LOP3.LUT R3, R10, 0x40, R3, 0xe2, !PT ;  /* 0x000000400a037812 */ /* 0x000fe200078ee203 */
[----:B------:R-:W-:Y:S01]  /*1ed0*/  IMAD.SHL.U32 R10, R18, 0x2, RZ ;  /* 0x00000002120a7824 */ /* 0x000fe200078e00ff */
[----:B------:R-:W-:Y:S01]  /*1ee0*/  UISETP.GE.U32.AND UP1, UPT, UR40, 0x14, UPT ;  /* 0x000000142800788c */ /* 0x000fe2000bf26070 */
[----:B------:R-:W-:Y:S01]  /*1ef0*/  SHF.R.S32.HI R15, RZ, 0x1f, R49 ;  /* 0x0000001fff0f7819 */ /* 0x000fe20000011431 */
[----:B------:R-:W-:Y:S01]  /*1f00*/  ULDC.64 UR8, c[0x0][0x5d0] ;  /* 0x0001740000087ab9 */ /* 0x000fe20000000a00 */
[----:B------:R-:W-:Y:S01]  /*1f10*/  UIMAD.WIDE.U32 UR4, UR39, -0x33333333, URZ ;  /* 0xcccccccd270478a5 */ /* 0x000fe2000f8e003f */
[C---:B------:R-:W-:Y:S01]  /*1f20*/  LOP3.LUT R10, R51.reuse, 0x6, R10, 0xf8, !PT ;  /* 0x00000006330a7812 */ /* 0x040fe200078ef80a */
[----:B------:R-:W-:Y:S01]  /*1f30*/  USEL UR6, URZ, 0x1, !UP0 ;  /* 0x000000013f067887 */ /* 0x000fe2000c000000 */
[----:B------:R-:W-:Y:S01]  /*1f40*/  IMAD R0, R0, -0x40, R5 ;  /* 0xffffffc000007824 */ /* 0x000fe200078e0205 */
[----:B--2---:R-:W-:Y:S01]  /*1f50*/  ISETP.GE.AND P0, PT, R51, R6, PT ;  /* 0x000000063300720c */ /* 0x004fe20003f06270 */
[----:B------:R-:W-:Y:S01]  /*1f60*/  IMAD R12, R4, -0x2, R6 ;  /* 0xfffffffe040c7824 */ /* 0x000fe200078e0206 */
[----:B------:R-:W-:Y:S01]  /*1f70*/  SHF.R.S32.HI R11, RZ, 0x1f, R10 ;  /* 0x0000001fff0b7819 */ /* 0x000fe2000001140a */
[----:B------:R-:W-:Y:S01]  /*1f80*/  IMAD R4, R15, UR8, RZ ;  /* 0x000000080f047c24 */ /* 0x000fe2000f8e02ff */
[----:B------:R-:W-:Y:S01]  /*1f90*/  ISETP.GE.OR P0, PT, R9, UR7, P0 ;  /* 0x0000000709007c0c */ /* 0x000fe20008706670 */
[----:B------:R-:W-:Y:S01]  /*1fa0*/  IMAD.WIDE R6, R50, 0x80, RZ ;  /* 0x0000008032067825 */ /* 0x000fe200078e02ff */
[----:B------:R-:W-:-:S02]  /*1fb0*/  USHF.R.U32.HI UR4, URZ, 0x4, UR5 ;  /* 0x000000043f047899 */ /* 0x000fc40008011605 */
[----:B------:R-:W-:Y:S01]  /*1fc0*/  ULOP3.LUT UR38, UR38, UR6, URZ, 0x3c, !UPT ;  /* 0x0000000626267292 */ /* 0x000fe2000f8e3c3f */
[C---:B------:R-:W-:Y:S01]  /*1fd0*/  IMAD R13, R49.reuse, UR9, R4 ;  /* 0x00000009310d7c24 */ /* 0x040fe2000f8e0204 */
[----:B------:R-:W-:Y:S01]  /*1fe0*/  LOP3.LUT R65, R6, R3, R8, 0xfe, !PT ;  /* 0x0000000306417212 */ /* 0x000fe200078efe08 */
[----:B------:R-:W-:Y:S01]  /*1ff0*/  IMAD.WIDE.U32 R4, R49, UR8, R10 ;  /* 0x0000000831047c25 */ /* 0x000fe2000f8e000a */
[----:B------:R-:W-:Y:S01]  /*2000*/  UIMAD UR39, UR4, -0x14, UR39 ;  /* 0xffffffec042778a4 */ /* 0x000fe2000f8e0227 */
[----:B------:R-:W-:Y:S01]  /*2010*/  IADD3 R3, -R9, UR7, R0 ;  /* 0x0000000709037c10 */ /* 0x000fe2000fffe100 */
[----:B------:R-:W-:Y:S01]  /*2020*/  @UP1 ULOP3.LUT UR38, UR38, 0x1, UR4, 0x78, !UPT ;  /* 0x0000000126261892 */ /* 0x000fe2000f8e7804 */
[----:B------:R-:W-:Y:S02]  /*2030*/  IMAD.IADD R5, R5, 0x1, R13 ;  /* 0x0000000105057824 */ /* 0x000fe400078e020d */
[----:B------:R-:W-:Y:S02]  /*2040*/  IMAD.IADD R8, R12, 0x1, -R51 ;  /* 0x000000010c087824 */ /* 0x000fe400078e0a33 */
[----:B------:R-:W-:Y:S01]  /*2050*/  IMAD.MOV.U32 R0, RZ, RZ, -0x1 ;  /* 0xffffffffff007424 */ /* 0x000fe200078e00ff */
[----:B------:R-:W-:Y:S06]  /*2060*/  @P0 BRA `(.L_x_29) ;  /* 0x0000001800800947 */ /* 0x000fec0003800000 */
[----:B------:R-:W0:Y:S01]  /*2070*/  LDC.64 R58, c[0x0][0x5c8] ;  /* 0x00017200ff3a7b82 */ /* 0x000e220000000a00 */
[----:B-----5:R-:W-:Y:S01]  /*2080*/  FSETP.NEU.AND P0, PT, R48, RZ, PT ;  /* 0x000000ff3000720b */ /* 0x020fe20003f0d000 */
[----:B------:R-:W-:Y:S01]  /*2090*/  BSSY B0, `(.L_x_29) ;  /* 0x000019d000007945 */ /* 0x000fe20003800000 */
[----:B------:R-:W-:-:S04]  /*20a0*/  ISETP.GT.AND P1, PT, R8, RZ, PT ;  /* 0x000000ff0800720c */ /* 0x000fc80003f24270 */
[----:B------:R-:W-:Y:S01]  /*20b0*/  ISETP.GT.AND P2, PT, R3, RZ, P1 ;  /* 0x000000ff0300720c */ /* 0x000fe20000f44270 */
[-C--:B0-----:R-:W-:Y:S02]  /*20c0*/  IMAD R12, R7, R58.reuse, RZ ;  /* 0x0000003a070c7224 */ /* 0x081fe400078e02ff */
[----:B------:R-:W-:-:S04]  /*20d0*/  IMAD.WIDE.U32 R50, R65, R58, R4 ;  /* 0x0000003a41327225 */ /* 0x000fc800078e0004 */
[----:B------:R-:W-:-:S04]  /*20e0*/  IMAD R5, R65, R59, R12 ;  /* 0x0000003b41057224 */ /* 0x000fc800078e020c */
[----:B------:R-:W-:Y:S01]  /*20f0*/  IMAD.IADD R67, R51, 0x1, R5 ;  /* 0x0000000133437824 */ /* 0x000fe200078e0205 */
[----:B------:R-:W-:Y:S06]  /*2100*/  @!P0 BRA `(.L_x_30) ;  /* 0x00000010008c8947 */ /* 0x000fec0003800000 */
[----:B------:R-:W0:Y:S01]  /*2110*/  LDC.64 R56, c[0x0][0x5b8] ;  /* 0x00016e00ff387b82 */ /* 0x000e220000000a00 */
[----:B------:R-:W-:-:S07]  /*2120*/  ULDC.64 UR4, c[0x0][0x5c0] ;  /* 0x0001700000047ab9 */ /* 0x000fce0000000a00 */
[----:B------:R-:W1:Y:S08]  /*2130*/  LDC.64 R60, c[0x0][0x5b0] ;  /* 0x00016c00ff3c7b82 */ /* 0x000e700000000a00 */
[----:B------:R-:W2:Y:S01]  /*2140*/  LDC.64 R62, c[0x0][0x5a8] ;  /* 0x00016a00ff3e7b82 */ /* 0x000ea20000000a00 */
[-C--:B0-----:R-:W-:Y:S02]  /*2150*/  IMAD R4, R15, R56.reuse, RZ ;  /* 0x000000380f047224 */ /* 0x081fe400078e02ff */
[----:B------:R-:W-:-:S04]  /*2160*/  IMAD.WIDE.U32 R52, R49, R56, R10 ;  /* 0x0000003831347225 */ /* 0x000fc800078e000a */
[----:B------:R-:W-:Y:S02]  /*2170*/  IMAD R55, R49, R57, R4 ;  /* 0x0000003931377224 */ /* 0x000fe400078e0204 */
[-C--:B-1----:R-:W-:Y:S02]  /*2180*/  IMAD R6, R7, R60.reuse, RZ ;  /* 0x0000003c07067224 */ /* 0x082fe400078e02ff */
[----:B------:R-:W-:Y:S02]  /*2190*/  IMAD.IADD R13, R53, 0x1, R55 ;  /* 0x00000001350d7824 */ /* 0x000fe400078e0237 */
[----:B------:R-:W-:Y:S02]  /*21a0*/  IMAD.MOV.U32 R12, RZ, RZ, R52 ;  /* 0x000000ffff0c7224 */ /* 0x000fe400078e0034 */
[C---:B------:R-:W-:Y:S02]  /*21b0*/  IMAD R57, R65.reuse, R61, R6 ;  /* 0x0000003d41397224 */ /* 0x040fe400078e0206 */
[----:B------:R-:W-:-:S04]  /*21c0*/  IMAD.WIDE.U32 R4, R65, R60, R12 ;  /* 0x0000003c41047225 */ /* 0x000fc800078e000c */
[----:B------:R-:W-:Y:S01]  /*21d0*/  IMAD.IADD R5, R5, 0x1, R57 ;  /* 0x0000000105057824 */ /* 0x000fe200078e0239 */
[----:B--2---:R-:W-:-:S04]  /*21e0*/  LEA R14, P0, R4, R62, 0x1 ;  /* 0x0000003e040e7211 */ /* 0x004fc800078008ff */
[----:B------:R-:W-:-:S05]  /*21f0*/  LEA.HI.X R15, R4, R63, R5, 0x1, P0 ;  /* 0x0000003f040f7211 */ /* 0x000fca00000f0c05 */
[----:B------:R0:W2:Y:S01]  /*2200*/  @P2 LDG.E.LTC128B.U16 R9, desc[UR36][R14.64] ;  /* 0x000000240e092981 */ /* 0x0000a2000c1e1520 */
[----:B------:R-:W-:Y:S01]  /*2210*/  LEA R6, P0, R50, UR4, 0x1 ;  /* 0x0000000432067c11 */ /* 0x000fe2000f8008ff */
[----:B------:R-:W-:Y:S01]  /*2220*/  IMAD.WIDE.U32 R4, R65, R60, R10 ;  /* 0x0000003c41047225 */ /* 0x000fe200078e000a */
[----:B------:R-:W-:Y:S03]  /*2230*/  BSSY B1, `(.L_x_31) ;  /* 0x0000012000017945 */ /* 0x000fe60003800000 */
[----:B------:R-:W-:Y:S02]  /*2240*/  IMAD.IADD R5, R57, 0x1, R5 ;  /* 0x0000000139057824 */ /* 0x000fe400078e0205 */
[----:B------:R-:W-:Y:S01]  /*2250*/  IMAD.WIDE.U32 R20, R49, R56, R4 ;  /* 0x0000003831147225 */ /* 0x000fe200078e0004 */
[----:B0-----:R-:W-:-:S03]  /*2260*/  SHF.L.U64.HI R15, R60, 0x3, R61 ;  /* 0x000000033c0f7819 */ /* 0x001fc6000001023d */
[----:B------:R-:W-:Y:S01]  /*2270*/  IMAD.IADD R5, R55, 0x1, R21 ;  /* 0x0000000137057824 */ /* 0x000fe200078e0215 */
[----:B------:R-:W-:Y:S01]  /*2280*/  LEA R4, P4, R20, R62, 0x1 ;  /* 0x0000003e14047211 */ /* 0x000fe200078808ff */
[----:B------:R-:W-:-:S03]  /*2290*/  IMAD.SHL.U32 R14, R60, 0x8, RZ ;  /* 0x000000083c0e7824 */ /* 0x000fc600078e00ff */
[----:B------:R-:W-:Y:S01]  /*22a0*/  LEA.HI.X R5, R20, R63, R5, 0x1, P4 ;  /* 0x0000003f14057211 */ /* 0x000fe200020f0c05 */
[----:B--2---:R-:W-:-:S04]  /*22b0*/  IMAD.U32 R7, R9, 0x10000, RZ ;  /* 0x0001000009077824 */ /* 0x004fc800078e00ff */
[----:B------:R-:W-:-:S04]  /*22c0*/  FMUL R7, R7, R48 ;  /* 0x0000003007077220 */ /* 0x000fc80000400000 */
[----:B------:R-:W-:Y:S01]  /*22d0*/  FFMA R40, R40, R23, R7 ;  /* 0x0000001728287223 */ /* 0x000fe20000000007 */
[----:B------:R-:W-:Y:S02]  /*22e0*/  LEA.HI.X R7, R50, UR5, R67, 0x1, P0 ;  /* 0x0000000532077c11 */ /* 0x000fe400080f0c43 */
[----:B------:R-:W-:Y:S02]  /*22f0*/  ISETP.GT.AND P0, PT, R8, 0x1, PT ;  /* 0x000000010800780c */ /* 0x000fe40003f04270 */
[----:B------:R-:W-:Y:S02]  /*2300*/  F2FP.BF16.F32.PACK_AB R40, RZ, R40 ;  /* 0x00000028ff28723e */ /* 0x000fe400000010ff */
[----:B------:R-:W-:-:S03]  /*2310*/  ISETP.GT.AND P3, PT, R3, RZ, P0 ;  /* 0x000000ff0300720c */ /* 0x000fc60000764270 */
[----:B------:R0:W-:Y:S10]  /*2320*/  @P2 STG.E.U16 desc[UR36][R6.64], R40 ;  /* 0x0000002806002986 */ /* 0x0001f4000c101524 */
[----:B------:R-:W-:Y:S05]  /*2330*/  @!P3 BRA `(.L_x_32) ;  /* 0x000000000004b947 */ /* 0x000fea0003800000 */
[----:B------:R1:W5:Y:S02]  /*2340*/  LDG.E.LTC128B.U16 R9, desc[UR36][R4.64+0x2] ;  /* 0x0000022404097981 */ /* 0x000364000c1e1520 */
.L_x_32:
[----:B------:R-:W-:Y:S05]  /*2350*/  BSYNC B1 ;  /* 0x0000000000017941 */ /* 0x000fea0003800000 */
.L_x_31:
[----:B-----5:R-:W-:Y:S01]  /*2360*/  IMAD.U32 R51, R9, 0x10000, RZ ;  /* 0x0001000009337824 */ /* 0x020fe200078e00ff */
[----:B------:R-:W-:Y:S01]  /*2370*/  ISETP.GT.AND P1, PT, R3, 0x8, P1 ;  /* 0x000000080300780c */ /* 0x000fe20000f24270 */
[----:B------:R-:W-:Y:S01]  /*2380*/  IMAD.WIDE.U32 R20, R65, R60, R14 ;  /* 0x0000003c41147225 */ /* 0x000fe200078e000e */
[----:B0-----:R-:W-:-:S03]  /*2390*/  PRMT R40, R9, 0x7610, R40 ;  /* 0x0000761009287816 */ /* 0x001fc60000000028 */
[----:B------:R-:W-:Y:S01]  /*23a0*/  FMUL R12, R51, R48 ;  /* 0x00000030330c7220 */ /* 0x000fe20000400000 */
[----:B------:R-:W-:Y:S01]  /*23b0*/  IMAD.IADD R57, R57, 0x1, R21 ;  /* 0x0000000139397824 */ /* 0x000fe200078e0215 */
[----:B------:R-:W-:Y:S02]  /*23c0*/  IADD3 R52, P2, R52, R20, RZ ;  /* 0x0000001434347210 */ /* 0x000fe40007f5e0ff */
[----:B------:R-:W-:-:S03]  /*23d0*/  FFMA R12, R41, R23, R12 ;  /* 0x00000017290c7223 */ /* 0x000fc6000000000c */
[----:B------:R-:W-:Y:S02]  /*23e0*/  IMAD.X R13, R57, 0x1, R13, P2 ;  /* 0x00000001390d7824 */ /* 0x000fe400010e060d */
[----:B------:R-:W-:Y:S02]  /*23f0*/  F2FP.BF16.F32.PACK_AB R12, RZ, R12 ;  /* 0x0000000cff0c723e */ /* 0x000fe400000010ff */
[----:B------:R-:W-:Y:S02]  /*2400*/  LEA R14, P2, R52, R62, 0x1 ;  /* 0x0000003e340e7211 */ /* 0x000fe400078408ff */
[----:B------:R-:W-:Y:S02]  /*2410*/  PRMT R21, R12, 0x7610, R21 ;  /* 0x000076100c157816 */ /* 0x000fe40000000015 */
[----:B------:R-:W-:-:S03]  /*2420*/  LEA.HI.X R15, R52, R63, R13, 0x1, P2 ;  /* 0x0000003f340f7211 */ /* 0x000fc600010f0c0d */
[----:B------:R0:W-:Y:S04]  /*2430*/  @P3 STG.E.U16 desc[UR36][R6.64+0x2], R21 ;  /* 0x0000021506003986 */ /* 0x0001e8000c101524 */
[----:B------:R-:W2:Y:S01]  /*2440*/  @P1 LDG.E.LTC128B.U16 R40, desc[UR36][R14.64] ;  /* 0x000000240e281981 */ /* 0x000ea2000c1e1520 */
[----:B------:R-:W-:Y:S01]  /*2450*/  IADD3 R20, P2, R10, R20, RZ ;  /* 0x000000140a147210 */ /* 0x000fe20007f5e0ff */
[----:B------:R-:W-:Y:S01]  /*2460*/  BSSY B1, `(.L_x_33) ;  /* 0x0000011000017945 */ /* 0x000fe20003800000 */
[C---:B------:R-:W-:Y:S02]  /*2470*/  SHF.L.U64.HI R13, R58.reuse, 0x4, R59 ;  /* 0x000000043a0d7819 */ /* 0x040fe4000001023b */
[----:B------:R-:W-:Y:S01]  /*2480*/  ISETP.GT.AND P0, PT, R3, 0x8, P0 ;  /* 0x000000080300780c */ /* 0x000fe20000704270 */
[----:B0-----:R-:W-:Y:S01]  /*2490*/  IMAD.X R21, R11, 0x1, R57, P2 ;  /* 0x000000010b157824 */ /* 0x001fe200010e0639 */
[----:B------:R-:W-:Y:S01]  /*24a0*/  LEA R12, P2, R58, R6, 0x4 ;  /* 0x000000063a0c7211 */ /* 0x000fe200078420ff */
[----:B------:R-:W-:-:S04]  /*24b0*/  IMAD.WIDE.U32 R20, R49, R56, R20 ;  /* 0x0000003831147225 */ /* 0x000fc800078e0014 */
[----:B------:R-:W-:Y:S01]  /*24c0*/  IMAD.X R13, R13, 0x1, R7, P2 ;  /* 0x000000010d0d7824 */ /* 0x000fe200010e0607 */
[----:B------:R-:W-:Y:S01]  /*24d0*/  LEA R10, P3, R20, R62, 0x1 ;  /* 0x0000003e140a7211 */ /* 0x000fe200078608ff */
[----:B------:R-:W-:-:S05]  /*24e0*/  IMAD.IADD R11, R55, 0x1, R21 ;  /* 0x00000001370b7824 */ /* 0x000fca00078e0215 */
[----:B------:R-:W-:Y:S01]  /*24f0*/  LEA.HI.X R11, R20, R63, R11, 0x1, P3 ;  /* 0x0000003f140b7211 */ /* 0x000fe200018f0c0b */
[----:B--2---:R-:W-:-:S04]  /*2500*/  IMAD.U32 R9, R40, 0x10000, RZ ;  /* 0x0001000028097824 */ /* 0x004fc800078e00ff */
[----:B------:R-:W-:-:S04]  /*2510*/  FMUL R9, R9, R48 ;  /* 0x0000003009097220 */ /* 0x000fc80000400000 */
[----:B------:R-:W-:-:S05]  /*2520*/  FFMA R9, R42, R23, R9 ;  /* 0x000000172a097223 */ /* 0x000fca0000000009 */
[----:B------:R-:W-:-:S05]  /*2530*/  F2FP.BF16.F32.PACK_AB R9, RZ, R9 ;  /* 0x00000009ff09723e */ /* 0x000fca00000010ff */
[----:B------:R0:W-:Y:S01]  /*2540*/  @P1 STG.E.U16 desc[UR36][R12.64], R9 ;  /* 0x000000090c001986 */ /* 0x0001e2000c101524 */
[----:B------:R-:W-:Y:S05]  /*2550*/  @!P0 BRA `(.L_x_34) ;  /* 0x0000000000048947 */ /* 0x000fea0003800000 */
[----:B------:R2:W5:Y:S02]  /*2560*/  LDG.E.LTC128B.U16 R40, desc[UR36][R10.64+0x2] ;  /* 0x000002240a287981 */ /* 0x000564000c1e1520 */
.L_x_34:
[----:B------:R-:W-:Y:S05]  /*2570*/  BSYNC B1 ;  /* 0x0000000000017941 */ /* 0x000fea0003800000 */
.L_x_33:
[----:B0----5:R-:W-:Y:S01]  /*2580*/  IMAD.U32 R9, R40, 0x10000, RZ ;  /* 0x0001000028097824 */ /* 0x021fe200078e00ff */
[----:B------:R-:W-:Y:S01]  /*2590*/  ISETP.GT.AND P1, PT, R8, 0x8, PT ;  /* 0x000000080800780c */ /* 0x000fe20003f24270 */
[----:B------:R-:W-:Y:S02]  /*25a0*/  BSSY B1, `(.L_x_35) ;  /* 0x0000008000017945 */ /* 0x000fe40003800000 */
[----:B------:R-:W-:Y:S01]  /*25b0*/  FMUL R14, R9, R48 ;  /* 0x00000030090e7220 */ /* 0x000fe20000400000 */
[----:B------:R-:W-:-:S03]  /*25c0*/  ISETP.GT.AND P2, PT, R3, RZ, P1 ;  /* 0x000000ff0300720c */ /* 0x000fc60000f44270 */
[----:B------:R-:W-:-:S05]  /*25d0*/  FFMA R14, R43, R23, R14 ;  /* 0x000000172b0e7223 */ /* 0x000fca000000000e */
[----:B------:R-:W-:-:S05]  /*25e0*/  F2FP.BF16.F32.PACK_AB R14, RZ, R14 ;  /* 0x0000000eff0e723e */ /* 0x000fca00000010ff */
[----:B------:R0:W-:Y:S01]  /*25f0*/  @P0 STG.E.U16 desc[UR36][R12.64+0x2], R14 ;  /* 0x0000020e0c000986 */ /* 0x0001e2000c101524 */
[----:B------:R-:W-:Y:S05]  /*2600*/  @!P2 BRA `(.L_x_36) ;  /* 0x000000000004a947 */ /* 0x000fea0003800000 */
[----:B------:R3:W5:Y:S02]  /*2610*/  LDG.E.LTC128B.U16 R40, desc[UR36][R4.64+0x10] ;  /* 0x0000102404287981 */ /* 0x000764000c1e1520 */
.L_x_36:
[----:B------:R-:W-:Y:S05]  /*2620*/  BSYNC B1 ;  /* 0x0000000000017941 */ /* 0x000fea0003800000 */
.L_x_35:
[----:B-----5:R-:W-:Y:S01]  /*2630*/  IMAD.U32 R9, R40, 0x10000, RZ ;  /* 0x0001000028097824 */ /* 0x020fe200078e00ff */
        /* <DEDUP_REMOVED lines=9> */
.L_x_38:
[----:B------:R-:W-:Y:S05]  /*26d0*/  BSYNC B1 ;  /* 0x0000000000017941 */ /* 0x000fea0003800000 */
.L_x_37:
[----:B----45:R-:W-:Y:S01]  /*26e0*/  IMAD.U32 R9, R40, 0x10000, RZ ;  /* 0x0001000028097824 */ /* 0x030fe200078e00ff */
[----:B------:R-:W-:Y:S01]  /*26f0*/  ISETP.GT.AND P1, PT, R3, 0x8, P1 ;  /* 0x000000080300780c */ /* 0x000fe20000f24270 */
[----:B------:R-:W-:Y:S02]  /*2700*/  BSSY B1, `(.L_x_39) ;  /* 0x0000007000017945 */ /* 0x000fe40003800000 */
[----:B0-----:R-:W-:-:S04]  /*2710*/  FMUL R14, R9, R48 ;  /* 0x00000030090e7220 */ /* 0x001fc80000400000 */
[----:B------:R-:W-:-:S05]  /*2720*/  FFMA R14, R45, R23, R14 ;  /* 0x000000172d0e7223 */ /* 0x000fca000000000e */
[----:B------:R-:W-:-:S05]  /*2730*/  F2FP.BF16.F32.PACK_AB R14, RZ, R14 ;  /* 0x0000000eff0e723e */ /* 0x000fca00000010ff */
[----:B------:R0:W-:Y:S01]  /*2740*/  @P3 STG.E.U16 desc[UR36][R6.64+0x12], R14 ;  /* 0x0000120e06003986 */ /* 0x0001e2000c101524 */
[----:B------:R-:W-:Y:S05]  /*2750*/  @!P1 BRA `(.L_x_40) ;  /* 0x0000000000049947 */ /* 0x000fea0003800000 */
[----:B------:R4:W5:Y:S02]  /*2760*/  LDG.E.LTC128B.U16 R40, desc[UR36][R10.64+0x10] ;  /* 0x000010240a287981 */ /* 0x000964000c1e1520 */
.L_x_40:
[----:B------:R-:W-:Y:S05]  /*2770*/  BSYNC B1 ;  /* 0x0000000000017941 */ /* 0x000fea0003800000 */
.L_x_39:
[----:B-----5:R-:W-:Y:S01]  /*2780*/  IMAD.U32 R9, R40, 0x10000, RZ ;  /* 0x0001000028097824 */ /* 0x020fe200078e00ff */
[----:B------:R-:W-:Y:S01]  /*2790*/  ISETP.GT.AND P0, PT, R3, 0x8, P0 ;  /* 0x000000080300780c */ /* 0x000fe20000704270 */
[----:B------:R-:W-:Y:S02]  /*27a0*/  BSSY B1, `(.L_x_41) ;  /* 0x0000007000017945 */ /* 0x000fe40003800000 */
[----:B------:R-:W-:-:S04]  /*27b0*/  FMUL R9, R9, R48 ;  /* 0x0000003009097220 */ /* 0x000fc80000400000 */
[----:B------:R-:W-:-:S05]  /*27c0*/  FFMA R9, R46, R23, R9 ;  /* 0x000000172e097223 */ /* 0x000fca0000000009 */
[----:B------:R-:W-:-:S05]  /*27d0*/  F2FP.BF16.F32.PACK_AB R9, RZ, R9 ;  /* 0x00000009ff09723e */ /* 0x000fca00000010ff */
[----:B------:R0:W-:Y:S01]  /*27e0*/  @P1 STG.E.U16 desc[UR36][R12.64+0x10], R9 ;  /* 0x000010090c001986 */ /* 0x0001e2000c101524 */
[----:B------:R-:W-:Y:S05]  /*27f0*/  @!P0 BRA `(.L_x_42) ;  /* 0x0000000000048947 */ /* 0x000fea0003800000 */
[----:B------:R0:W5:Y:S02]  /*2800*/  LDG.E.LTC128B.U16 R40, desc[UR36][R10.64+0x12] ;  /* 0x000012240a287981 */ /* 0x000164000c1e1520 */
.L_x_42:
[----:B------:R-:W-:Y:S05]  /*2810*/  BSYNC B1 ;  /* 0x0000000000017941 */ /* 0x000fea0003800000 */
.L_x_41:
        /* <DEDUP_REMOVED lines=10> */
.L_x_44:
[----:B------:R-:W-:Y:S05]  /*28c0*/  BSYNC B1 ;  /* 0x0000000000017941 */ /* 0x000fea0003800000 */
.L_x_43:
        /* <DEDUP_REMOVED lines=10> */
.L_x_46:
[----:B------:R-:W-:Y:S05]  /*2970*/  BSYNC B1 ;  /* 0x0000000000017941 */ /* 0x000fea0003800000 */
.L_x_45:
[----:B0----5:R-:W-:Y:S01]  /*2980*/  IMAD.U32 R9, R40, 0x10000, RZ ;  /* 0x0001000028097824 */ /* 0x021fe200078e00ff */
        /* <DEDUP_REMOVED lines=8> */
.L_x_48:
[----:B------:R-:W-:Y:S05]  /*2a10*/  BSYNC B1 ;  /* 0x0000000000017941 */ /* 0x000fea0003800000 */
.L_x_47:
        /* <DEDUP_REMOVED lines=9> */
.L_x_50:
[----:B------:R-:W-:Y:S05]  /*2ab0*/  BSYNC B1 ;  /* 0x0000000000017941 */ /* 0x000fea0003800000 */
.L_x_49:
        /* <DEDUP_REMOVED lines=10> */
.L_x_52:
[----:B------:R-:W-:Y:S05]  /*2b60*/  BSYNC B1 ;  /* 0x0000000000017941 */ /* 0x000fea0003800000 */
.L_x_51:
        /* <DEDUP_REMOVED lines=10> */
.L_x_54:
[----:B------:R-:W-:Y:S05]  /*2c10*/  BSYNC B1 ;  /* 0x0000000000017941 */ /* 0x000fea0003800000 */
.L_x_53:
        /* <DEDUP_REMOVED lines=9> */
.L_x_56:
[----:B------:R-:W-:Y:S05]  /*2cb0*/  BSYNC B1 ;  /* 0x0000000000017941 */ /* 0x000fea0003800000 */
.L_x_55:
        /* <DEDUP_REMOVED lines=9> */
.L_x_58:
[----:B------:R-:W-:Y:S05]  /*2d50*/  BSYNC B1 ;  /* 0x0000000000017941 */ /* 0x000fea0003800000 */
.L_x_57:
        /* <DEDUP_REMOVED lines=10> */
.L_x_60:
[----:B------:R-:W-:Y:S05]  /*2e00*/  BSYNC B1 ;  /* 0x0000000000017941 */ /* 0x000fea0003800000 */
.L_x_59:
        /* <DEDUP_REMOVED lines=10> */
.L_x_62:
[----:B------:R-:W-:Y:S05]  /*2eb0*/  BSYNC B1 ;  /* 0x0000000000017941 */ /* 0x000fea0003800000 */
.L_x_61:
        /* <DEDUP_REMOVED lines=9> */
.L_x_64:
[----:B------:R-:W-:Y:S05]  /*2f50*/  BSYNC B1 ;  /* 0x0000000000017941 */ /* 0x000fea0003800000 */
.L_x_63:
        /* <DEDUP_REMOVED lines=9> */
.L_x_66:
[----:B------:R-:W-:Y:S05]  /*2ff0*/  BSYNC B1 ;  /* 0x0000000000017941 */ /* 0x000fea0003800000 */
.L_x_65:
        /* <DEDUP_REMOVED lines=10> */
.L_x_68:
[----:B------:R-:W-:Y:S05]  /*30a0*/  BSYNC B1 ;  /* 0x0000000000017941 */ /* 0x000fea0003800000 */
.L_x_67:
        /* <DEDUP_REMOVED lines=10> */
.L_x_70:
[----:B------:R-:W-:Y:S05]  /*3150*/  BSYNC B1 ;  /* 0x0000000000017941 */ /* 0x000fea0003800000 */
.L_x_69:
[----:B01-3-5:R-:W-:Y:S01]  /*3160*/  IMAD.U32 R5, R40, 0x10000, RZ ;  /* 0x0001000028057824 */ /* 0x02bfe200078e00ff */
        /* <DEDUP_REMOVED lines=8> */
.L_x_72:
[----:B------:R-:W-:Y:S05]  /*31f0*/  BSYNC B1 ;  /* 0x0000000000017941 */ /* 0x000fea0003800000 */
.L_x_71:
[----:B-----5:R-:W-:Y:S01]  /*3200*/  IMAD.U32 R5, R40, 0x10000, RZ ;  /* 0x0001000028057824 */ /* 0x020fe200078e00ff */
[----:B------:R-:W-:Y:S01]  /*3210*/  ISETP.GT.AND P0, PT, R3, 0x8, P0 ;  /* 0x000000080300780c */ /* 0x000fe20000704270 */
[----:B0-----:R-:W-:Y:S01]  /*3220*/  @P1 IMAD.MOV.U32 R4, RZ, RZ, R12 ;  /* 0x000000ffff041224 */ /* 0x001fe200078e000c */
[----:B------:R-:W-:Y:S01]  /*3230*/  BSSY B1, `(.L_x_73) ;  /* 0x0000009000017945 */ /* 0x000fe20003800000 */
[----:B------:R-:W-:-:S04]  /*3240*/  FMUL R5, R5, R48 ;  /* 0x0000003005057220 */ /* 0x000fc80000400000 */
[----:B------:R-:W-:-:S05]  /*3250*/  FFMA R5, R30, R23, R5 ;  /* 0x000000171e057223 */ /* 0x000fca0000000005 */
[----:B------:R-:W-:-:S04]  /*3260*/  F2FP.BF16.F32.PACK_AB R5, RZ, R5 ;  /* 0x00000005ff05723e */ /* 0x000fc800000010ff */
[----:B------:R-:W-:Y:S01]  /*3270*/  PRMT R6, R5, 0x7610, R6 ;  /* 0x0000761005067816 */ /* 0x000fe20000000006 */
[----:B------:R-:W-:-:S05]  /*3280*/  @P1 IMAD.MOV.U32 R5, RZ, RZ, R13 ;  /* 0x000000ffff051224 */ /* 0x000fca00078e000d */
[----:B------:R0:W-:Y:S01]  /*3290*/  @P1 STG.E.U16 desc[UR36][R4.64+0x50], R6 ;  /* 0x0000500604001986 */ /* 0x0001e2000c101524 */
[----:B------:R-:W-:Y:S05]  /*32a0*/  @!P0 BRA `(.L_x_74) ;  /* 0x0000000000048947 */ /* 0x000fea0003800000 */
[----:B------:R3:W5:Y:S02]  /*32b0*/  LDG.E.LTC128B.U16 R40, desc[UR36][R10.64+0x52] ;  /* 0x000052240a287981 */ /* 0x000764000c1e1520 */
.L_x_74:
[----:B------:R-:W-:Y:S05]  /*32c0*/  BSYNC B1 ;  /* 0x0000000000017941 */ /* 0x000fea0003800000 */
.L_x_73:
[----:B------:R-:W-:Y:S05]  /*32d0*/  @!P0 BRA `(.L_x_75) ;  /* 0x0000000400e08947 */ /* 0x000fea0003800000 */
[----:B-----5:R-:W-:-:S04]  /*32e0*/  IMAD.U32 R3, R40, 0x10000, RZ ;  /* 0x0001000028037824 */ /* 0x020fc800078e00ff */
[----:B0-----:R-:W-:-:S04]  /*32f0*/  FMUL R4, R3, R48 ;  /* 0x0000003003047220 */ /* 0x001fc80000400000 */
[----:B------:R-:W-:-:S05]  /*3300*/  FFMA R4, R31, R23, R4 ;  /* 0x000000171f047223 */ /* 0x000fca0000000004 */
[----:B------:R-:W-:-:S05]  /*3310*/  F2FP.BF16.F32.PACK_AB R4, RZ, R4 ;  /* 0x00000004ff04723e */ /* 0x000fca00000010ff */
[----:B------:R0:W-:Y:S01]  /*3320*/  STG.E.U16 desc[UR36][R12.64+0x52], R4 ;  /* 0x000052040c007986 */ /* 0x0001e2000c101524 */
[----:B------:R-:W-:Y:S05]  /*3330*/  BRA `(.L_x_75) ;  /* 0x0000000400c87947 */ /* 0x000fea0003800000 */
.L_x_30:
[----:B------:R-:W-:Y:S01]  /*3340*/  ULDC.64 UR4, c[0x0][0x5c0] ;  /* 0x0001700000047ab9 */ /* 0x000fe20000000a00 */
[----:B------:R-:W-:Y:S01]  /*3350*/  ISETP.GT.AND P3, PT, R8, 0x1, PT ;  /* 0x000000010800780c */ /* 0x000fe20003f64270 */
[-C--:B------:R-:W-:Y:S01]  /*3360*/  FMUL R40, R40, R23.reuse ;  /* 0x0000001728287220 */ /* 0x080fe20000400000 */
[----:B------:R-:W-:Y:S01]  /*3370*/  LEA R4, P0, R50, UR4, 0x1 ;  /* 0x0000000432047c11 */ /* 0x000fe2000f8008ff */
[-C--:B------:R-:W-:Y:S01]  /*3380*/  FMUL R41, R41, R23.reuse ;  /* 0x0000001729297220 */ /* 0x080fe20000400000 */
[----:B------:R-:W-:Y:S01]  /*3390*/  ISETP.GT.AND P1, PT, R3, 0x8, P1 ;  /* 0x000000080300780c */ /* 0x000fe20000f24270 */
[-C--:B------:R-:W-:Y:S01]  /*33a0*/  FMUL R42, R42, R23.reuse ;  /* 0x000000172a2a7220 */ /* 0x080fe20000400000 */
[----:B------:R-:W-:Y:S01]  /*33b0*/  LEA.HI.X R5, R50, UR5, R67, 0x1, P0 ;  /* 0x0000000532057c11 */ /* 0x000fe200080f0c43 */
[-C--:B------:R-:W-:Y:S01]  /*33c0*/  FMUL R43, R43, R23.reuse ;  /* 0x000000172b2b7220 */ /* 0x080fe20000400000 */
[----:B------:R-:W-:Y:S01]  /*33d0*/  ISETP.GT.AND P0, PT, R3, RZ, P3 ;  /* 0x000000ff0300720c */ /* 0x000fe20001f04270 */
[-C--:B------:R-:W-:Y:S01]  /*33e0*/  FMUL R44, R44, R23.reuse ;  /* 0x000000172c2c7220 */ /* 0x080fe20000400000 */
[----:B------:R-:W-:Y:S01]  /*33f0*/  F2FP.BF16.F32.PACK_AB R40, RZ, R40 ;  /* 0x00000028ff28723e */ /* 0x000fe200000010ff */
[----:B------:R-:W-:Y:S01]  /*3400*/  FMUL R45, R45, R23 ;  /* 0x000000172d2d7220 */ /* 0x000fe20000400000 */
[----:B------:R-:W-:Y:S01]  /*3410*/  F2FP.BF16.F32.PACK_AB R41, RZ, R41 ;  /* 0x00000029ff29723e */ /* 0x000fe200000010ff */
[-C--:B------:R-:W-:Y:S01]  /*3420*/  FMUL R46, R46, R23.reuse ;  /* 0x000000172e2e7220 */ /* 0x080fe20000400000 */
[----:B------:R-:W-:Y:S01]  /*3430*/  ISETP.GT.AND P3, PT, R3, 0x8, P3 ;  /* 0x000000080300780c */ /* 0x000fe20001f64270 */
[----:B------:R-:W-:Y:S01]  /*3440*/  @P2 STG.E.U16 desc[UR36][R4.64], R40 ;  /* 0x0000002804002986 */ /* 0x000fe2000c101524 */
[----:B------:R-:W-:Y:S01]  /*3450*/  ISETP.GT.AND P2, PT, R8, 0x8, PT ;  /* 0x000000080800780c */ /* 0x000fe20003f44270 */
[-C--:B------:R-:W-:Y:S01]  /*3460*/  FMUL R47, R47, R23.reuse ;  /* 0x000000172f2f7220 */ /* 0x080fe20000400000 */
[----:B------:R-:W-:Y:S01]  /*3470*/  SHF.L.U64.HI R59, R58, 0x4, R59 ;  /* 0x000000043a3b7819 */ /* 0x000fe2000001023b */
[-C--:B------:R-:W-:Y:S01]  /*3480*/  FMUL R32, R32, R23.reuse ;  /* 0x0000001720207220 */ /* 0x080fe20000400000 */
[----:B------:R-:W-:Y:S01]  /*3490*/  LEA R6, P4, R58, R4, 0x4 ;  /* 0x000000043a067211 */ /* 0x000fe200078820ff */
[----:B------:R-:W-:Y:S01]  /*34a0*/  @P0 STG.E.U16 desc[UR36][R4.64+0x2], R41 ;  /* 0x0000022904000986 */ /* 0x000fe2000c101524 */
[----:B------:R-:W-:Y:S01]  /*34b0*/  ISETP.GT.AND P5, PT, R3, RZ, P2 ;  /* 0x000000ff0300720c */ /* 0x000fe200017a4270 */
[-C--:B------:R-:W-:Y:S01]  /*34c0*/  FMUL R33, R33, R23.reuse ;  /* 0x0000001721217220 */ /* 0x080fe20000400000 */
[----:B------:R-:W-:Y:S01]  /*34d0*/  ISETP.GT.AND P0, PT, R8, 0x9, PT ;  /* 0x000000090800780c */ /* 0x000fe20003f04270 */
[----:B------:R-:W-:Y:S01]  /*34e0*/  IMAD.X R7, R59, 0x1, R5, P4 ;  /* 0x000000013b077824 */ /* 0x000fe200020e0605 */
[----:B------:R-:W-:Y:S01]  /*34f0*/  F2FP.BF16.F32.PACK_AB R42, RZ, R42 ;  /* 0x0000002aff2a723e */ /* 0x000fe200000010ff */
[----:B------:R-:W-:Y:S01]  /*3500*/  FMUL R34, R34, R23 ;  /* 0x0000001722227220 */ /* 0x000fe20000400000 */
[----:B------:R-:W-:Y:S01]  /*3510*/  F2FP.BF16.F32.PACK_AB R43, RZ, R43 ;  /* 0x0000002bff2b723e */ /* 0x000fe200000010ff */
[-C--:B------:R-:W-:Y:S01]  /*3520*/  FMUL R35, R35, R23.reuse ;  /* 0x0000001723237220 */ /* 0x080fe20000400000 */
[C---:B------:R-:W-:Y:S01]  /*3530*/  ISETP.GT.AND P4, PT, R3.reuse, RZ, P0 ;  /* 0x000000ff0300720c */ /* 0x040fe20000784270 */
[----:B------:R-:W-:Y:S01]  /*3540*/  @P1 STG.E.U16 desc[UR36][R6.64], R42 ;  /* 0x0000002a06001986 */ /* 0x000fe2000c101524 */
[----:B------:R-:W-:Y:S01]  /*3550*/  F2FP.BF16.F32.PACK_AB R44, RZ, R44 ;  /* 0x0000002cff2c723e */ /* 0x000fe200000010ff */
[-C--:B------:R-:W-:Y:S01]  /*3560*/  FMUL R36, R36, R23.reuse ;  /* 0x0000001724247220 */ /* 0x080fe20000400000 */
[----:B------:R-:W-:Y:S01]  /*3570*/  ISETP.GT.AND P2, PT, R3, 0x8, P2 ;  /* 0x000000080300780c */ /* 0x000fe20001744270 */
[----:B------:R-:W-:Y:S01]  /*3580*/  @P3 STG.E.U16 desc[UR36][R6.64+0x2], R43 ;  /* 0x0000022b06003986 */ /* 0x000fe2000c101524 */
[----:B------:R-:W-:Y:S01]  /*3590*/  ISETP.GT.AND P3, PT, R8, 0x10, PT ;  /* 0x000000100800780c */ /* 0x000fe20003f64270 */
[----:B------:R-:W-:Y:S01]  /*35a0*/  FMUL R37, R37, R23 ;  /* 0x0000001725257220 */ /* 0x000fe20000400000 */
[----:B------:R-:W-:Y:S01]  /*35b0*/  F2FP.BF16.F32.PACK_AB R45, RZ, R45 ;  /* 0x0000002dff2d723e */ /* 0x000fe200000010ff */
[----:B------:R-:W-:Y:S01]  /*35c0*/  @P5 STG.E.U16 desc[UR36][R4.64+0x10], R44 ;  /* 0x0000102c04005986 */ /* 0x000fe2000c101524 */
[C---:B------:R-:W-:Y:S01]  /*35d0*/  ISETP.GT.AND P0, PT, R3.reuse, 0x8, P0 ;  /* 0x000000080300780c */ /* 0x040fe20000704270 */
[-C--:B------:R-:W-:Y:S01]  /*35e0*/  FMUL R38, R38, R23.reuse ;  /* 0x0000001726267220 */ /* 0x080fe20000400000 */
[----:B------:R-:W-:Y:S01]  /*35f0*/  ISETP.GT.AND P5, PT, R3, RZ, P3 ;  /* 0x000000ff0300720c */ /* 0x000fe20001fa4270 */
[----:B------:R-:W-:Y:S01]  /*3600*/  @P4 STG.E.U16 desc[UR36][R4.64+0x12], R45 ;  /* 0x0000122d04004986 */ /* 0x000fe2000c101524 */
[----:B------:R-:W-:Y:S01]  /*3610*/  ISETP.GT.AND P1, PT, R8, 0x11, PT ;  /* 0x000000110800780c */ /* 0x000fe20003f24270 */
[-C--:B------:R-:W-:Y:S01]  /*3620*/  FMUL R39, R39, R23.reuse ;  /* 0x0000001727277220 */ /* 0x080fe20000400000 */
[----:B------:R-:W-:Y:S01]  /*3630*/  F2FP.BF16.F32.PACK_AB R46, RZ, R46 ;  /* 0x0000002eff2e723e */ /* 0x000fe200000010ff */
[-C--:B------:R-:W-:Y:S01]  /*3640*/  FMUL R24, R24, R23.reuse ;  /* 0x0000001718187220 */ /* 0x080fe20000400000 */
[----:B------:R-:W-:Y:S01]  /*3650*/  ISETP.GT.AND P4, PT, R3, RZ, P1 ;  /* 0x000000ff0300720c */ /* 0x000fe20000f84270 */
[----:B------:R-:W-:Y:S01]  /*3660*/  FMUL R25, R25, R23 ;  /* 0x0000001719197220 */ /* 0x000fe20000400000 */
[----:B------:R-:W-:Y:S01]  /*3670*/  F2FP.BF16.F32.PACK_AB R47, RZ, R47 ;  /* 0x0000002fff2f723e */ /* 0x000fe200000010ff */
[----:B------:R-:W-:Y:S01]  /*3680*/  @P2 STG.E.U16 desc[UR36][R6.64+0x10], R46 ;  /* 0x0000102e06002986 */ /* 0x000fe2000c101524 */
[----:B------:R-:W-:Y:S01]  /*3690*/  F2FP.BF16.F32.PACK_AB R32, RZ, R32 ;  /* 0x00000020ff20723e */ /* 0x000fe200000010ff */
[----:B------:R-:W-:Y:S01]  /*36a0*/  FMUL R26, R26, R23 ;  /* 0x000000171a1a7220 */ /* 0x000fe20000400000 */
[----:B------:R-:W-:Y:S01]  /*36b0*/  F2FP.BF16.F32.PACK_AB R33, RZ, R33 ;  /* 0x00000021ff21723e */ /* 0x000fe200000010ff */
[----:B------:R-:W-:Y:S01]  /*36c0*/  @P0 STG.E.U16 desc[UR36][R6.64+0x12], R47 ;  /* 0x0000122f06000986 */ /* 0x000fe2000c101524 */
[----:B------:R-:W-:Y:S01]  /*36d0*/  ISETP.GT.AND P0, PT, R3, 0x8, P3 ;  /* 0x000000080300780c */ /* 0x000fe20001f04270 */
[-C--:B------:R-:W-:Y:S01]  /*36e0*/  FMUL R27, R27, R23.reuse ;  /* 0x000000171b1b7220 */ /* 0x080fe20000400000 */
[----:B------:R-:W-:Y:S01]  /*36f0*/  F2FP.BF16.F32.PACK_AB R34, RZ, R34 ;  /* 0x00000022ff22723e */ /* 0x000fe200000010ff */
[----:B------:R-:W-:Y:S01]  /*3700*/  @P5 STG.E.U16 desc[UR36][R4.64+0x20], R32 ;  /* 0x0000202004005986 */ /* 0x000fe2000c101524 */
[----:B------:R-:W-:Y:S01]  /*3710*/  ISETP.GT.AND P5, PT, R3, 0x8, P1 ;  /* 0x000000080300780c */ /* 0x000fe20000fa4270 */
[-C--:B------:R-:W-:Y:S01]  /*3720*/  FMUL R28, R28, R23.reuse ;  /* 0x000000171c1c7220 */ /* 0x080fe20000400000 */
[C---:B------:R-:W-:Y:S01]  /*3730*/  ISETP.GT.AND P1, PT, R8.reuse, 0x19, PT ;  /* 0x000000190800780c */ /* 0x040fe20003f24270 */
[----:B------:R-:W-:Y:S01]  /*3740*/  @P4 STG.E.U16 desc[UR36][R4.64+0x22], R33 ;  /* 0x0000222104004986 */ /* 0x000fe2000c101524 */
[----:B------:R-:W-:Y:S01]  /*3750*/  ISETP.GT.AND P4, PT, R8, 0x18, PT ;  /* 0x000000180800780c */ /* 0x000fe20003f84270 */
[----:B------:R-:W-:Y:S01]  /*3760*/  FMUL R29, R29, R23 ;  /* 0x000000171d1d7220 */ /* 0x000fe20000400000 */
[----:B------:R-:W-:Y:S01]  /*3770*/  F2FP.BF16.F32.PACK_AB R35, RZ, R35 ;  /* 0x00000023ff23723e */ /* 0x000fe200000010ff */
[-C--:B------:R-:W-:Y:S01]  /*3780*/  FMUL R30, R30, R23.reuse ;  /* 0x000000171e1e7220 */ /* 0x080fe20000400000 */
[C---:B------:R-:W-:Y:S01]  /*3790*/  ISETP.GT.AND P2, PT, R3.reuse, RZ, P4 ;  /* 0x000000ff0300720c */ /* 0x040fe20002744270 */
[----:B------:R-:W-:Y:S01]  /*37a0*/  @P0 STG.E.U16 desc[UR36][R6.64+0x20], R34 ;  /* 0x0000202206000986 */ /* 0x000fe2000c101524 */
[----:B------:R-:W-:Y:S01]  /*37b0*/  ISETP.GT.AND P3, PT, R3, RZ, P1 ;  /* 0x000000ff0300720c */ /* 0x000fe20000f64270 */
[----:B------:R-:W-:Y:S01]  /*37c0*/  FMUL R31, R31, R23 ;  /* 0x000000171f1f7220 */ /* 0x000fe20000400000 */
[C---:B------:R-:W-:Y:S01]  /*37d0*/  ISETP.GT.AND P4, PT, R3.reuse, 0x8, P4 ;  /* 0x000000080300780c */ /* 0x040fe20002784270 */
[----:B------:R-:W-:Y:S01]  /*37e0*/  @P5 STG.E.U16 desc[UR36][R6.64+0x22], R35 ;  /* 0x0000222306005986 */ /* 0x000fe2000c101524 */
[----:B------:R-:W-:-:S02]  /*37f0*/  ISETP.GT.AND P5, PT, R3, 0x8, P1 ;  /* 0x000000080300780c */ /* 0x000fc40000fa4270 */
[----:B------:R-:W-:Y:S02]  /*3800*/  F2FP.BF16.F32.PACK_AB R36, RZ, R36 ;  /* 0x00000024ff24723e */ /* 0x000fe400000010ff */
[----:B------:R-:W-:Y:S02]  /*3810*/  F2FP.BF16.F32.PACK_AB R37, RZ, R37 ;  /* 0x00000025ff25723e */ /* 0x000fe400000010ff */
[----:B------:R-:W-:Y:S01]  /*3820*/  F2FP.BF16.F32.PACK_AB R38, RZ, R38 ;  /* 0x00000026ff26723e */ /* 0x000fe200000010ff */
[----:B------:R-:W-:Y:S01]  /*3830*/  @P2 STG.E.U16 desc[UR36][R4.64+0x30], R36 ;  /* 0x0000302404002986 */ /* 0x000fe2000c101524 */
[----:B------:R-:W-:Y:S02]  /*3840*/  F2FP.BF16.F32.PACK_AB R39, RZ, R39 ;  /* 0x00000027ff27723e */ /* 0x000fe400000010ff */
[C---:B------:R-:W-:Y:S01]  /*3850*/  ISETP.GT.AND P2, PT, R8.reuse, 0x21, PT ;  /* 0x000000210800780c */ /* 0x040fe20003f44270 */
[----:B------:R-:W-:Y:S01]  /*3860*/  @P3 STG.E.U16 desc[UR36][R4.64+0x32], R37 ;  /* 0x0000322504003986 */ /* 0x000fe2000c101524 */
[----:B------:R-:W-:-:S02]  /*3870*/  ISETP.GT.AND P3, PT, R8, 0x20, PT ;  /* 0x000000200800780c */ /* 0x000fc40003f64270 */
[----:B------:R-:W-:Y:S01]  /*3880*/  F2FP.BF16.F32.PACK_AB R24, RZ, R24 ;  /* 0x00000018ff18723e */ /* 0x000fe200000010ff */
[----:B------:R-:W-:Y:S01]  /*3890*/  @P4 STG.E.U16 desc[UR36][R6.64+0x30], R38 ;  /* 0x0000302606004986 */ /* 0x000fe2000c101524 */
[C---:B------:R-:W-:Y:S02]  /*38a0*/  ISETP.GT.AND P4, PT, R3.reuse, RZ, P2 ;  /* 0x000000ff0300720c */ /* 0x040fe40001784270 */
[----:B------:R-:W-:Y:S01]  /*38b0*/  F2FP.BF16.F32.PACK_AB R25, RZ, R25 ;  /* 0x00000019ff19723e */ /* 0x000fe200000010ff */
[----:B------:R-:W-:Y:S01]  /*38c0*/  @P5 STG.E.U16 desc[UR36][R6.64+0x32], R39 ;  /* 0x0000322706005986 */ /* 0x000fe2000c101524 */
[----:B------:R-:W-:Y:S02]  /*38d0*/  ISETP.GT.AND P5, PT, R3, RZ, P3 ;  /* 0x000000ff0300720c */ /* 0x000fe40001fa4270 */
[C---:B------:R-:W-:Y:S02]  /*38e0*/  ISETP.GT.AND P1, PT, R8.reuse, 0x28, PT ;  /* 0x000000280800780c */ /* 0x040fe40003f24270 */
[----:B------:R-:W-:-:S02]  /*38f0*/  ISETP.GT.AND P0, PT, R8, 0x29, PT ;  /* 0x000000290800780c */ /* 0x000fc40003f04270 */
[C---:B------:R-:W-:Y:S02]  /*3900*/  ISETP.GT.AND P3, PT, R3.reuse, 0x8, P3 ;  /* 0x000000080300780c */ /* 0x040fe40001f64270 */
[C---:B------:R-:W-:Y:S02]  /*3910*/  ISETP.GT.AND P2, PT, R3.reuse, 0x8, P2 ;  /* 0x000000080300780c */ /* 0x040fe40001744270 */
[----:B------:R-:W-:Y:S02]  /*3920*/  F2FP.BF16.F32.PACK_AB R26, RZ, R26 ;  /* 0x0000001aff1a723e */ /* 0x000fe400000010ff */
[----:B------:R-:W-:Y:S01]  /*3930*/  F2FP.BF16.F32.PACK_AB R27, RZ, R27 ;  /* 0x0000001bff1b723e */ /* 0x000fe200000010ff */
[----:B------:R-:W-:Y:S01]  /*3940*/  @P5 STG.E.U16 desc[UR36][R4.64+0x40], R24 ;  /* 0x0000401804005986 */ /* 0x000fe2000c101524 */
[C---:B------:R-:W-:Y:S02]  /*3950*/  ISETP.GT.AND P5, PT, R3.reuse, RZ, P0 ;  /* 0x000000ff0300720c */ /* 0x040fe400007a4270 */
[C---:B------:R-:W-:Y:S01]  /*3960*/  ISETP.GT.AND P0, PT, R3.reuse, 0x8, P0 ;  /* 0x000000080300780c */ /* 0x040fe20000704270 */
[----:B------:R-:W-:Y:S01]  /*3970*/  @P4 STG.E.U16 desc[UR36][R4.64+0x42], R25 ;  /* 0x0000421904004986 */ /* 0x000fe2000c101524 */
[----:B------:R-:W-:-:S02]  /*3980*/  ISETP.GT.AND P4, PT, R3, RZ, P1 ;  /* 0x000000ff0300720c */ /* 0x000fc40000f84270 */
[----:B------:R-:W-:Y:S01]  /*3990*/  ISETP.GT.AND P1, PT, R3, 0x8, P1 ;  /* 0x000000080300780c */ /* 0x000fe20000f24270 */
[----:B------:R-:W-:Y:S01]  /*39a0*/  @P3 STG.E.U16 desc[UR36][R6.64+0x40], R26 ;  /* 0x0000401a06003986 */ /* 0x000fe2000c101524 */
[----:B------:R-:W-:Y:S02]  /*39b0*/  F2FP.BF16.F32.PACK_AB R28, RZ, R28 ;  /* 0x0000001cff1c723e */ /* 0x000fe400000010ff */
[----:B------:R-:W-:Y:S01]  /*39c0*/  F2FP.BF16.F32.PACK_AB R29, RZ, R29 ;  /* 0x0000001dff1d723e */ /* 0x000fe200000010ff */
[----:B------:R-:W-:Y:S01]  /*39d0*/  @P2 STG.E.U16 desc[UR36][R6.64+0x42], R27 ;  /* 0x0000421b06002986 */ /* 0x000fe2000c101524 */
[----:B------:R-:W-:Y:S02]  /*39e0*/  F2FP.BF16.F32.PACK_AB R30, RZ, R30 ;  /* 0x0000001eff1e723e */ /* 0x000fe400000010ff */
[----:B------:R-:W-:-:S03]  /*39f0*/  F2FP.BF16.F32.PACK_AB R31, RZ, R31 ;  /* 0x0000001fff1f723e */ /* 0x000fc600000010ff */
[----:B------:R-:W-:Y:S04]  /*3a00*/  @P4 STG.E.U16 desc[UR36][R4.64+0x50], R28 ;  /* 0x0000501c04004986 */ /* 0x000fe8000c101524 */
[----:B------:R0:W-:Y:S02]  /*3a10*/  @P5 STG.E.U16 desc[UR36][R4.64+0x52], R29 ;  /* 0x0000521d04005986 */ /* 0x0001e4000c101524 */
[----:B0-----:R-:W-:Y:S02]  /*3a20*/  @P1 IMAD.MOV.U32 R4, RZ, RZ, R6 ;  /* 0x000000ffff041224 */ /* 0x001fe400078e0006 */
[----:B------:R-:W-:-:S05]  /*3a30*/  @P1 IMAD.MOV.U32 R5, RZ, RZ, R7 ;  /* 0x000000ffff051224 */ /* 0x000fca00078e0007 */
[----:B------:R0:W-:Y:S04]  /*3a40*/  @P1 STG.E.U16 desc[UR36][R4.64+0x50], R30 ;  /* 0x0000501e04001986 */ /* 0x0001e8000c101524 */
[----:B------:R0:W-:Y:S02]  /*3a50*/  @P0 STG.E.U16 desc[UR36][R6.64+0x52], R31 ;  /* 0x0000521f06000986 */ /* 0x0001e4000c101524 */
.L_x_75:
[----:B------:R-:W-:Y:S05]  /*3a60*/  BSYNC B0 ;  /* 0x0000000000007941 */ /* 0x000fea0003800000 */
.L_x_29:
[----:B------:R-:W-:Y:S01]  /*3a70*/  ULDC UR4, c[0x0][0xc] ;  /* 0x0000030000047ab9 */ /* 0x000fe20000000800 */
[----:B------:R-:W-:Y:S01]  /*3a80*/  ULDC UR5, c[0x0][0x10] ;  /* 0x0000040000057ab9 */ /* 0x000fe20000000800 */
[----:B------:R-:W1:Y:S01]  /*3a90*/  LDC R3, c[0x0][0x14] ;  /* 0x00000500ff037b82 */ /* 0x000e620000000800 */
[----:B------:R-:W-:Y:S01]  /*3aa0*/  UIMAD.WIDE.U32 UR4, UR4, UR5, URZ ;  /* 0x00000005040472a5 */ /* 0x000fe2000f8e003f */
[----:B------:R-:W-:Y:S02]  /*3ab0*/  IMAD.MOV.U32 R51, RZ, RZ, -0x1 ;  /* 0xffffffffff337424 */ /* 0x000fe400078e00ff */
[----:B------:R-:W-:-:S03]  /*3ac0*/  IMAD.MOV.U32 R49, RZ, RZ, -0x1 ;  /* 0xffffffffff317424 */ /* 0x000fc600078e00ff */
[----:B-1----:R-:W-:-:S04]  /*3ad0*/  IMAD.WIDE.U32 R16, R3, UR4, R16 ;  /* 0x0000000403107c25 */ /* 0x002fc8000f8e0010 */
[----:B------:R-:W-:Y:S01]  /*3ae0*/  IMAD R3, R3, UR5, RZ ;  /* 0x0000000503037c24 */ /* 0x000fe2000f8e02ff */
[----:B------:R-:W-:Y:S02]  /*3af0*/  ULDC.64 UR4, c[0x0][0x650] ;  /* 0x0001940000047ab9 */ /* 0x000fe40000000a00 */
[----:B------:R-:W-:Y:S01]  /*3b00*/  ISETP.GE.U32.AND P0, PT, R16, UR4, PT ;  /* 0x0000000410007c0c */ /* 0x000fe2000bf06070 */
[--C-:B------:R-:W-:Y:S01]  /*3b10*/  IMAD.IADD R17, R17, 0x1, R3.reuse ;  /* 0x0000000111117824 */ /* 0x100fe200078e0203 */
[----:B------:R-:W-:-:S04]  /*3b20*/  PRMT R3, RZ, 0x7610, R3 ;  /* 0x00007610ff037816 */ /* 0x000fc80000000003 */
[----:B------:R-:W-:-:S13]  /*3b30*/  ISETP.GE.U32.AND.EX P0, PT, R17, UR5, PT, P0 ;  /* 0x0000000511007c0c */ /* 0x000fda000bf06100 */
[----:B------:R-:W-:Y:S05]  /*3b40*/  @P0 BRA `(.L_x_76) ;  /* 0x0000000400640947 */ /* 0x000fea0003800000 */
[----:B0-----:R-:W0:Y:S01]  /*3b50*/  S2R R12, SR_CTAID.X ;  /* 0x00000000000c7919 */ /* 0x001e220000002500 */
[----:B--234-:R-:W1:Y:S01]  /*3b60*/  LDC.64 R10, c[0x0][0x628] ;  /* 0x00018a00ff0a7b82 */ /* 0x01ce620000000a00 */
[----:B------:R-:W-:Y:S01]  /*3b70*/  ULDC UR4, c[0x0][0x150] ;  /* 0x0000540000047ab9 */ /* 0x000fe20000000800 */
[----:B------:R-:W-:Y:S01]  /*3b80*/  IMAD.MOV.U32 R8, RZ, RZ, R16 ;  /* 0x000000ffff087224 */ /* 0x000fe200078e0010 */
[----:B------:R-:W2:Y:S01]  /*3b90*/  S2R R24, SR_CTAID.Y ;  /* 0x0000000000187919 */ /* 0x000ea20000002600 */
[----:B------:R-:W-:-:S04]  /*3ba0*/  IMAD.MOV.U32 R9, RZ, RZ, R17 ;  /* 0x000000ffff097224 */ /* 0x000fc800078e0011 */
[----:B------:R-:W3:Y:S08]  /*3bb0*/  LDC R21, c[0x0][0x144] ;  /* 0x00005100ff157b82 */ /* 0x000ef00000000800 */
[----:B------:R-:W4:Y:S08]  /*3bc0*/  LDC R0, c[0x0][0x630] ;  /* 0x00018c00ff007b82 */ /* 0x000f300000000800 */
[----:B------:R-:W2:Y:S01]  /*3bd0*/  LDC.64 R14, c[0x0][0x620] ;  /* 0x00018800ff0e7b82 */ /* 0x000ea20000000a00 */
[----:B-1----:R-:W-:-:S04]  /*3be0*/  ISETP.NE.U32.AND P0, PT, R10, RZ, PT ;  /* 0x000000ff0a00720c */ /* 0x002fc80003f05070 */
[----:B------:R-:W-:Y:S02]  /*3bf0*/  ISETP.NE.AND.EX P0, PT, R11, RZ, PT, P0 ;  /* 0x000000ff0b00720c */ /* 0x000fe40003f05300 */
[----:B0-----:R-:W-:-:S05]  /*3c00*/  I2FP.F32.U32 R3, R12 ;  /* 0x0000000c00037245 */ /* 0x001fca0000201000 */
[----:B------:R-:W-:-:S04]  /*3c10*/  FMUL R3, R3, UR4 ;  /* 0x0000000403037c20 */ /* 0x000fc80008400000 */
[----:B------:R0:W1:Y:S02]  /*3c20*/  F2I.U32.TRUNC.NTZ R20, R3 ;  /* 0x0000000300147305 */ /* 0x000064000020f000 */
[----:B---34-:R-:W-:Y:S05]  /*3c30*/  @!P0 BRA `(.L_x_77) ;  /* 0x0000000000288947 */ /* 0x018fea0003800000 */
[----:B0-----:R-:W0:Y:S02]  /*3c40*/  LDC R3, c[0x0][0x634] ;  /* 0x00018d00ff037b82 */ /* 0x001e240000000800 */
        /* <DEDUP_REMOVED lines=9> */
.L_x_77:
[----:B------:R-:W3:Y:S01]  /*3ce0*/  LDC.64 R28, c[0x0][0x640] ;  /* 0x00019000ff1c7b82 */ /* 0x000ee20000000a00 */
[-CC-:B------:R-:W-:Y:S01]  /*3cf0*/  SHF.R.U64 R49, R8, R0.reuse, R9.reuse ;  /* 0x0000000008317219 */ /* 0x180fe20000001209 */
[----:B-1----:R-:W-:Y:S01]  /*3d00*/  IMAD.MOV R20, RZ, RZ, -R20 ;  /* 0x000000ffff147224 */ /* 0x002fe200078e0a14 */
[----:B------:R-:W-:Y:S01]  /*3d10*/  SHF.R.U32.HI R0, RZ, R0, R9 ;  /* 0x00000000ff007219 */ /* 0x000fe20000011609 */
[----:B------:R-:W-:Y:S01]  /*3d20*/  ULDC UR4, c[0x0][0x154] ;  /* 0x0000550000047ab9 */ /* 0x000fe20000000800 */
[----:B0-----:R-:W-:Y:S01]  /*3d30*/  IADD3 R3, P0, RZ, -R49, RZ ;  /* 0x80000031ff037210 */ /* 0x001fe20007f1e0ff */
[----:B------:R-:W-:Y:S02]  /*3d40*/  IMAD R21, R21, R20, R12 ;  /* 0x0000001415157224 */ /* 0x000fe400078e020c */
[----:B------:R-:W0:Y:S01]  /*3d50*/  LDC R6, c[0x0][0x618] ;  /* 0x00018600ff067b82 */ /* 0x000e220000000800 */
[----:B------:R-:W-:Y:S02]  /*3d60*/  IMAD.MOV.U32 R7, RZ, RZ, 0x1 ;  /* 0x00000001ff077424 */ /* 0x000fe400078e00ff */
[----:B------:R-:W-:-:S04]  /*3d70*/  IMAD.X R5, RZ, RZ, ~R0, P0 ;  /* 0x000000ffff057224 */ /* 0x000fc800000e0e00 */
[-C--:B--2---:R-:W-:Y:S01]  /*3d80*/  IMAD R0, R5, R14.reuse, RZ ;  /* 0x0000000e05007224 */ /* 0x084fe200078e02ff */
[----:B------:R-:W1:Y:S01]  /*3d90*/  LDC R8, c[0x0][0x608] ;  /* 0x00018200ff087b82 */ /* 0x000e620000000800 */
[----:B------:R-:W-:-:S04]  /*3da0*/  IMAD.WIDE.U32 R4, R3, R14, R16 ;  /* 0x0000000e03047225 */ /* 0x000fc800078e0010 */
[----:B------:R-:W-:Y:S01]  /*3db0*/  IMAD R3, R3, R15, R0 ;  /* 0x0000000f03037224 */ /* 0x000fe200078e0200 */
[----:B------:R-:W-:Y:S02]  /*3dc0*/  I2FP.F32.U32 R0, R24 ;  /* 0x0000001800007245 */ /* 0x000fe40000201000 */
[----:B------:R-:W2:Y:S01]  /*3dd0*/  LDC R26, c[0x0][0x658] ;  /* 0x00019600ff1a7b82 */ /* 0x000ea20000000800 */
[----:B------:R-:W-:Y:S01]  /*3de0*/  IMAD.IADD R3, R5, 0x1, R3 ;  /* 0x0000000105037824 */ /* 0x000fe200078e0203 */
[----:B---3--:R-:W-:Y:S01]  /*3df0*/  ISETP.NE.U32.AND P0, PT, R28, RZ, PT ;  /* 0x000000ff1c00720c */ /* 0x008fe20003f05070 */
[----:B------:R-:W-:Y:S01]  /*3e00*/  FMUL R0, R0, UR4 ;  /* 0x0000000400007c20 */ /* 0x000fe20008400000 */
[----:B------:R-:W-:Y:S02]  /*3e10*/  IMAD.MOV.U32 R5, RZ, RZ, -0x1 ;  /* 0xffffffffff057424 */ /* 0x000fe400078e00ff */
[----:B------:R-:W-:Y:S01]  /*3e20*/  ISETP.NE.AND.EX P0, PT, R29, RZ, PT, P0 ;  /* 0x000000ff1d00720c */ /* 0x000fe20003f05300 */
[----:B------:R3:W4:Y:S01]  /*3e30*/  F2I.U32.TRUNC.NTZ R13, R0 ;  /* 0x00000000000d7305 */ /* 0x000722000020f000 */
[----:B------:R-:W3:Y:S01]  /*3e40*/  LDC R15, c[0x0][0x148] ;  /* 0x00005200ff0f7b82 */ /* 0x000ee20000000800 */
[----:B0-----:R-:W-:-:S02]  /*3e50*/  SHF.R.U64 R12, R4, R6, R3 ;  /* 0x00000006040c7219 */ /* 0x001fc40000001203 */
[----:B------:R-:W-:-:S05]  /*3e60*/  SHF.R.U32.HI R3, RZ, R6, R3 ;  /* 0x00000006ff037219 */ /* 0x000fca0000011603 */
[----:B------:R-:W0:Y:S01]  /*3e70*/  LDC R20, c[0x0][0x600] ;  /* 0x00018000ff147b82 */ /* 0x000e220000000800 */
[-CC-:B-1----:R-:W-:Y:S02]  /*3e80*/  SHF.R.U64 R10, R12, R8.reuse, R3.reuse ;  /* 0x000000080c0a7219 */ /* 0x182fe40000001203 */
[----:B------:R-:W-:-:S05]  /*3e90*/  SHF.R.U32.HI R3, RZ, R8, R3 ;  /* 0x00000008ff037219 */ /* 0x000fca0000011603 */
[----:B------:R-:W1:Y:S01]  /*3ea0*/  LDC R27, c[0x0][0x648] ;  /* 0x00019200ff1b7b82 */ /* 0x000e620000000800 */
[-C--:B--2---:R-:W-:Y:S02]  /*3eb0*/  SHF.L.U32 R4, R5, R26.reuse, RZ ;  /* 0x0000001a05047219 */ /* 0x084fe400000006ff */
[-CC-:B------:R-:W-:Y:S02]  /*3ec0*/  SHF.R.U64 R14, R10, R26.reuse, R3.reuse ;  /* 0x0000001a0a0e7219 */ /* 0x180fe40000001203 */
[----:B------:R-:W-:Y:S02]  /*3ed0*/  SHF.R.U32.HI R5, RZ, R26, R3 ;  /* 0x0000001aff057219 */ /* 0x000fe40000011603 */
[----:B------:R-:W-:Y:S01]  /*3ee0*/  LOP3.LUT R25, RZ, R4, RZ, 0x33, !PT ;  /* 0x00000004ff197212 */ /* 0x000fe200078e33ff */
[----:B------:R-:W2:Y:S01]  /*3ef0*/  LDC R30, c[0x0][0x638] ;  /* 0x00018e00ff1e7b82 */ /* 0x000ea20000000800 */
[----:B------:R-:W-:Y:S01]  /*3f00*/  SHF.L.U32 R26, R7, R26, RZ ;  /* 0x0000001a071a7219 */ /* 0x000fe200000006ff */
[----:B------:R-:W-:-:S06]  /*3f10*/  IMAD.MOV.U32 R4, RZ, RZ, R14 ;  /* 0x000000ffff047224 */ /* 0x000fcc00078e000e */
[----:B------:R-:W0:Y:S01]  /*3f20*/  LDC R31, c[0x0][0x610] ;  /* 0x00018400ff1f7b82 */ /* 0x000e220000000800 */
[----:B----4-:R-:W-:Y:S05]  /*3f30*/  @!P0 BRA `(.L_x_78) ;  /* 0x0000000000288947 */ /* 0x010fea0003800000 */
[----:B------:R-:W4:Y:S02]  /*3f40*/  LDC R3, c[0x0][0x64c] ;  /* 0x00019300ff037b82 */ /* 0x000f240000000800 */
[----:B----4-:R-:W-:-:S05]  /*3f50*/  IADD3 R3, P0, R14, R3, RZ ;  /* 0x000000030e037210 */ /* 0x010fca0007f1e0ff */
        /* <DEDUP_REMOVED lines=8> */
.L_x_78:
[----:B------:R-:W-:Y:S01]  /*3fe0*/  ISETP.NE.AND P0, PT, R2, 0x1, PT ;  /* 0x000000010200780c */ /* 0x000fe20003f05270 */
[----:B0-----:R-:W-:Y:S01]  /*3ff0*/  VIADD R7, R20, 0xffffffff ;  /* 0xffffffff14077836 */ /* 0x001fe20000000000 */
[----:B-1-3--:R-:W-:Y:S01]  /*4000*/  SHF.R.U64 R0, R4, R27, R5 ;  /* 0x0000001b04007219 */ /* 0x00afe20000001205 */
[----:B------:R-:W-:Y:S01]  /*4010*/  IMAD.MOV R13, RZ, RZ, -R13 ;  /* 0x000000ffff0d7224 */ /* 0x000fe200078e0a0d */
[----:B------:R-:W-:Y:S01]  /*4020*/  LOP3.LUT R5, R10, R25, RZ, 0xc0, !PT ;  /* 0x000000190a057212 */ /* 0x000fe200078ec0ff */
[----:B------:R-:W-:Y:S01]  /*4030*/  IMAD.MOV.U32 R4, RZ, RZ, 0x1 ;  /* 0x00000001ff047424 */ /* 0x000fe200078e00ff */
[----:B------:R-:W-:Y:S01]  /*4040*/  LOP3.LUT R12, R12, R7, RZ, 0xc0, !PT ;  /* 0x000000070c0c7212 */ /* 0x000fe200078ec0ff */
[----:B------:R-:W-:Y:S02]  /*4050*/  IMAD.MOV R3, RZ, RZ, -R0 ;  /* 0x000000ffff037224 */ /* 0x000fe400078e0a00 */
[----:B------:R-:W-:Y:S02]  /*4060*/  IMAD R0, R26, R0, R5 ;  /* 0x000000001a007224 */ /* 0x000fe400078e0205 */
[----:B--2---:R-:W-:-:S02]  /*4070*/  IMAD R3, R3, R30, R14 ;  /* 0x0000001e03037224 */ /* 0x004fc400078e020e */
[----:B------:R-:W-:Y:S02]  /*4080*/  @P0 IMAD R21, R15, R13, R24 ;  /* 0x0000000d0f150224 */ /* 0x000fe400078e0218 */
[----:B------:R-:W-:Y:S01]  /*4090*/  IMAD R5, R3, R20, R12 ;  /* 0x0000001403057224 */ /* 0x000fe200078e020c */
[----:B------:R-:W-:Y:S01]  /*40a0*/  PRMT R3, R4, 0x7610, R3 ;  /* 0x0000761004037816 */ /* 0x000fe20000000003 */
[----:B------:R-:W-:-:S05]  /*40b0*/  IMAD R0, R0, R31, R21 ;  /* 0x0000001f00007224 */ /* 0x000fca00078e0215 */
[----:B------:R-:W-:Y:S02]  /*40c0*/  SEL R51, R5, R0, !P0 ;  /* 0x0000000005337207 */ /* 0x000fe40004000000 */
[----:B------:R-:W-:-:S07]  /*40d0*/  SEL R0, R0, R5, !P0 ;  /* 0x0000000500007207 */ /* 0x000fce0004000000 */
.L_x_76:
[----:B------:R-:W-:Y:S01]  /*40e0*/  LOP3.LUT P0, RZ, R3, 0xff, RZ, 0xc0, !PT ;  /* 0x000000ff03ff7812 */ /* 0x000fe2000780c0ff */
[----:B------:R-:W-:-:S12]  /*40f0*/  IMAD.MOV.U32 R50, RZ, RZ, R0 ;  /* 0x000000ffff327224 */ /* 0x000fd800078e0000 */
[----:B------:R-:W-:Y:S05]  /*4100*/  @P0 BRA `(.L_x_79) ;  /* 0xffffffd000140947 */ /* 0x000fea000383ffff */
[----:B------:R-:W-:Y:S05]  /*4110*/  EXIT ;  /* 0x000000000000794d */ /* 0x000fea0003800000 */
.L_x_4:
[----:B0-----:R-:W-:Y:S01]  /*4120*/  ULDC.64 UR4, c[0x0][0x650] ;  /* 0x0001940000047ab9 */ /* 0x001fe20000000a00 */
        /* <DEDUP_REMOVED lines=25> */
.L_x_81:
[--C-:B------:R-:W-:Y:S01]  /*42c0*/  SHF.R.U64 R12, R10, R14, R11.reuse ;  /* 0x0000000e0a0c7219 */ /* 0x100fe2000000120b */
[----:B------:R-:W0:Y:S01]  /*42d0*/  LDC R22, c[0x0][0x618] ;  /* 0x00018600ff167b82 */ /* 0x000e220000000800 */
[----:B------:R-:W-:Y:S01]  /*42e0*/  I2FP.F32.U32 R6, R4 ;  /* 0x0000000400067245 */ /* 0x000fe20000201000 */
[----:B------:R-:W-:Y:S01]  /*42f0*/  ULDC UR4, c[0x0][0x150] ;  /* 0x0000540000047ab9 */ /* 0x000fe20000000800 */
[----:B------:R-:W-:Y:S02]  /*4300*/  SHF.R.U32.HI R5, RZ, R14, R11 ;  /* 0x0000000eff057219 */ /* 0x000fe4000001160b */
[----:B------:R-:W-:Y:S01]  /*4310*/  IADD3 R9, P0, RZ, -R12, RZ ;  /* 0x8000000cff097210 */ /* 0x000fe20007f1e0ff */
[----:B------:R-:W-:Y:S01]  /*4320*/  FMUL R11, R6, UR4 ;  /* 0x00000004060b7c20 */ /* 0x000fe20008400000 */
[----:B------:R-:W-:Y:S01]  /*4330*/  ULDC UR4, c[0x0][0x154] ;  /* 0x0000550000047ab9 */ /* 0x000fe20000000800 */
[----:B------:R-:W1:Y:S02]  /*4340*/  LDC.64 R24, c[0x0][0x640] ;  /* 0x00019000ff187b82 */ /* 0x000e640000000a00 */
[----:B------:R-:W-:-:S02]  /*4350*/  IMAD.X R5, RZ, RZ, ~R5, P0 ;  /* 0x000000ffff057224 */ /* 0x000fc400000e0e05 */
[----:B------:R-:W2:Y:S01]  /*4360*/  F2I.U32.TRUNC.NTZ R11, R11 ;  /* 0x0000000b000b7305 */ /* 0x000ea2000020f000 */
[----:B------:R-:W-:-:S03]  /*4370*/  IMAD.WIDE.U32 R6, R9, R20, R16 ;  /* 0x0000001409067225 */ /* 0x000fc600078e0010 */
[----:B------:R-:W3:Y:S01]  /*4380*/  LDC R13, c[0x0][0x144] ;  /* 0x00005100ff0d7b82 */ /* 0x000ee20000000800 */
[----:B------:R-:W-:-:S04]  /*4390*/  IMAD R8, R5, R20, RZ ;  /* 0x0000001405087224 */ /* 0x000fc800078e02ff */
[----:B------:R-:W-:Y:S02]  /*43a0*/  IMAD R5, R9, R21, R8 ;  /* 0x0000001509057224 */ /* 0x000fe400078e0208 */
[----:B------:R-:W-:Y:S01]  /*43b0*/  IMAD.MOV.U32 R8, RZ, RZ, -0x1 ;  /* 0xffffffffff087424 */ /* 0x000fe200078e00ff */
[----:B------:R-:W4:Y:S01]  /*43c0*/  LDC R14, c[0x0][0x608] ;  /* 0x00018200ff0e7b82 */ /* 0x000f220000000800 */
[----:B------:R-:W-:Y:S01]  /*43d0*/  IMAD.IADD R5, R7, 0x1, R5 ;  /* 0x0000000107057824 */ /* 0x000fe200078e0205 */
[----:B------:R-:W-:-:S04]  /*43e0*/  I2FP.F32.U32 R7, R3 ;  /* 0x0000000300077245 */ /* 0x000fc80000201000 */
[-C--:B0-----:R-:W-:Y:S01]  /*43f0*/  SHF.R.U64 R10, R6, R22.reuse, R5 ;  /* 0x00000016060a7219 */ /* 0x081fe20000001205 */
[----:B--2---:R-:W-:Y:S01]  /*4400*/  IMAD.MOV R6, RZ, RZ, -R11 ;  /* 0x000000ffff067224 */ /* 0x004fe200078e0a0b */
[----:B------:R-:W0:Y:S01]  /*4410*/  LDC R9, c[0x0][0x658] ;  /* 0x00019600ff097b82 */ /* 0x000e220000000800 */
[----:B-1----:R-:W-:Y:S01]  /*4420*/  ISETP.NE.U32.AND P0, PT, R24, RZ, PT ;  /* 0x000000ff1800720c */ /* 0x002fe20003f05070 */
[----:B------:R-:W-:Y:S01]  /*4430*/  FMUL R7, R7, UR4 ;  /* 0x0000000407077c20 */ /* 0x000fe20008400000 */
[----:B------:R-:W-:Y:S02]  /*4440*/  SHF.R.U32.HI R5, RZ, R22, R5 ;  /* 0x00000016ff057219 */ /* 0x000fe40000011605 */
[----:B------:R-:W-:-:S03]  /*4450*/  ISETP.NE.AND.EX P0, PT, R25, RZ, PT, P0 ;  /* 0x000000ff1900720c */ /* 0x000fc60003f05300 */
[----:B------:R-:W1:Y:S01]  /*4460*/  LDC R20, c[0x0][0x148] ;  /* 0x00005200ff147b82 */ /* 0x000e620000000800 */
[----:B---3--:R-:W-:Y:S02]  /*4470*/  IMAD R23, R13, R6, R4 ;  /* 0x000000060d177224 */ /* 0x008fe400078e0204 */
[----:B------:R-:W-:-:S05]  /*4480*/  IMAD.MOV.U32 R6, RZ, RZ, 0x1 ;  /* 0x00000001ff067424 */ /* 0x000fca00078e00ff */
[----:B------:R-:W2:Y:S01]  /*4490*/  LDC R21, c[0x0][0x600] ;  /* 0x00018000ff157b82 */ /* 0x000ea20000000800 */
[-CC-:B----4-:R-:W-:Y:S02]  /*44a0*/  SHF.R.U64 R13, R10, R14.reuse, R5.reuse ;  /* 0x0000000e0a0d7219 */ /* 0x190fe40000001205 */
[----:B------:R-:W-:Y:S02]  /*44b0*/  SHF.R.U32.HI R4, RZ, R14, R5 ;  /* 0x0000000eff047219 */ /* 0x000fe40000011605 */
[----:B------:R3:W4:Y:S03]  /*44c0*/  F2I.U32.TRUNC.NTZ R14, R7 ;  /* 0x00000007000e7305 */ /* 0x000726000020f000 */
[----:B------:R-:W1:Y:S01]  /*44d0*/  LDC R26, c[0x0][0x648] ;  /* 0x00019200ff1a7b82 */ /* 0x000e620000000800 */
[-C--:B0-----:R-:W-:Y:S02]  /*44e0*/  SHF.R.U64 R15, R13, R9.reuse, R4 ;  /* 0x000000090d0f7219 */ /* 0x081fe40000001204 */
[----:B------:R-:W-:-:S02]  /*44f0*/  SHF.L.U32 R8, R8, R9, RZ ;  /* 0x0000000908087219 */ /* 0x000fc400000006ff */
[-C--:B------:R-:W-:Y:S01]  /*4500*/  SHF.R.U32.HI R5, RZ, R9.reuse, R4 ;  /* 0x00000009ff057219 */ /* 0x080fe20000011604 */
[----:B------:R-:W-:Y:S01]  /*4510*/  IMAD.MOV.U32 R4, RZ, RZ, R15 ;  /* 0x000000ffff047224 */ /* 0x000fe200078e000f */
[----:B------:R-:W-:Y:S01]  /*4520*/  SHF.L.U32 R22, R6, R9, RZ ;  /* 0x0000000906167219 */ /* 0x000fe200000006ff */
[----:B------:R-:W0:Y:S01]  /*4530*/  LDC R27, c[0x0][0x638] ;  /* 0x00018e00ff1b7b82 */ /* 0x000e220000000800 */
[----:B------:R-:W-:-:S07]  /*4540*/  LOP3.LUT R28, RZ, R8, RZ, 0x33, !PT ;  /* 0x00000008ff1c7212 */ /* 0x000fce00078e33ff */
        /* <DEDUP_REMOVED lines=12> */
.L_x_82:
[----:B------:R-:W-:Y:S01]  /*4610*/  ISETP.NE.AND P0, PT, R2, 0x1, PT ;  /* 0x000000010200780c */ /* 0x000fe20003f05270 */
[----:B--2---:R-:W-:Y:S01]  /*4620*/  VIADD R7, R21, 0xffffffff ;  /* 0xffffffff15077836 */ /* 0x004fe20000000000 */
[----:B-1----:R-:W-:Y:S01]  /*4630*/  SHF.R.U64 R5, R4, R26, R5 ;  /* 0x0000001a04057219 */ /* 0x002fe20000001205 */
[----:B------:R-:W-:Y:S01]  /*4640*/  IMAD.MOV R14, RZ, RZ, -R14 ;  /* 0x000000ffff0e7224 */ /* 0x000fe200078e0a0e */
[----:B------:R-:W-:Y:S01]  /*4650*/  LOP3.LUT R4, R13, R28, RZ, 0xc0, !PT ;  /* 0x0000001c0d047212 */ /* 0x000fe200078ec0ff */
[----:B------:R-:W-:Y:S01]  /*4660*/  IMAD.MOV.U32 R8, RZ, RZ, R12 ;  /* 0x000000ffff087224 */ /* 0x000fe200078e000c */
[----:B------:R-:W-:Y:S01]  /*4670*/  LOP3.LUT R10, R10, R7, RZ, 0xc0, !PT ;  /* 0x000000070a0a7212 */ /* 0x000fe200078ec0ff */
[----:B------:R-:W-:Y:S02]  /*4680*/  IMAD.MOV R6, RZ, RZ, -R5 ;  /* 0x000000ffff067224 */ /* 0x000fe400078e0a05 */
[----:B------:R-:W-:-:S04]  /*4690*/  IMAD R4, R22, R5, R4 ;  /* 0x0000000516047224 */ /* 0x000fc800078e0204 */
[----:B------:R-:W-:Y:S02]  /*46a0*/  @P0 IMAD R23, R20, R14, R3 ;  /* 0x0000000e14170224 */ /* 0x000fe400078e0203 */
[----:B0-----:R-:W-:Y:S02]  /*46b0*/  IMAD R3, R6, R27, R15 ;  /* 0x0000001b06037224 */ /* 0x001fe400078e020f */
[----:B------:R-:W-:Y:S02]  /*46c0*/  IMAD R7, R4, R29, R23 ;  /* 0x0000001d04077224 */ /* 0x000fe400078e0217 */
[----:B------:R-:W-:Y:S02]  /*46d0*/  IMAD R4, R3, R21, R10 ;  /* 0x0000001503047224 */ /* 0x000fe400078e020a */
[----:B------:R-:W-:-:S03]  /*46e0*/  IMAD.MOV.U32 R6, RZ, RZ, 0x1 ;  /* 0x00000001ff067424 */ /* 0x000fc600078e00ff */
[----:B------:R-:W-:Y:S02]  /*46f0*/  SEL R9, R4, R7, !P0 ;  /* 0x0000000704097207 */ /* 0x000fe40004000000 */
[----:B------:R-:W-:-:S07]  /*4700*/  SEL R7, R7, R4, !P0 ;  /* 0x0000000407077207 */ /* 0x000fce0004000000 */
.L_x_80:
[----:B------:R-:W-:-:S08]  /*4710*/  NOP ;  /* 0x0000000000007918 */ /* 0x000fd00000000000 */
[----:B------:R-:W0:-:S00]  /*4720*/  USETMAXREG.DEALLOC.CTAPOOL 0x28 ;  /* 0x00000028000079c8 */ /* 0x000e0000080e0500 */
[----:B0-----:R-:W-:-:S13]  /*4730*/  ISETP.NE.AND P0, PT, R0, RZ, PT ;  /* 0x000000ff0000720c */ /* 0x001fda0003f05270 */
[----:B------:R-:W-:Y:S05]  /*4740*/  @P0 EXIT ;  /* 0x000000000000094d */ /* 0x000fea0003800000 */
[----:B------:R-:W-:Y:S01]  /*4750*/  LOP3.LUT P0, RZ, R6, 0xff, RZ, 0xc0, !PT ;  /* 0x000000ff06ff7812 */ /* 0x000fe2000780c0ff */
[----:B------:R-:W-:Y:S02]  /*4760*/  IMAD.MOV.U32 R0, RZ, RZ, 0x1 ;  /* 0x00000001ff007424 */ /* 0x000fe400078e00ff */
[----:B------:R-:W-:-:S10]  /*4770*/  IMAD.MOV.U32 R12, RZ, RZ, RZ ;  /* 0x000000ffff0c7224 */ /* 0x000fd400078e00ff */
[----:B------:R-:W-:Y:S05]  /*4780*/  @!P0 BRA `(.L_x_83) ;  /* 0x0000000c00308947 */ /* 0x000fea0003800000 */
[----:B------:R-:W0:Y:S01]  /*4790*/  LDC R0, c[0x0][0x28c] ;  /* 0x0000a300ff007b82 */ /* 0x000e220000000800 */
[----:B------:R-:W-:Y:S01]  /*47a0*/  ULDC UR5, c[0x0][0x600] ;  /* 0x0001800000057ab9 */ /* 0x000fe20000000800 */
[----:B------:R-:W-:Y:S01]  /*47b0*/  ULDC UR4, c[0x0][0xc] ;  /* 0x0000030000047ab9 */ /* 0x000fe20000000800 */
[----:B------:R-:W-:Y:S01]  /*47c0*/  UIADD3 UR16, UR5, -0x1, URZ ;  /* 0xffffffff05107890 */ /* 0x000fe2000fffe03f */
[C---:B------:R-:W-:Y:S01]  /*47d0*/  LOP3.LUT P2, RZ, R18.reuse, 0x7f, RZ, 0xc0, !PT ;  /* 0x0000007f12ff7812 */ /* 0x040fe2000784c0ff */
[----:B------:R-:W-:Y:S01]  /*47e0*/  ULDC UR6, c[0x0][0x658] ;  /* 0x0001960000067ab9 */ /* 0x000fe20000000800 */
[----:B------:R-:W-:Y:S01]  /*47f0*/  ULDC UR5, c[0x0][0x10] ;  /* 0x0000040000057ab9 */ /* 0x000fe20000000800 */
[----:B------:R-:W-:Y:S01]  /*4800*/  UMOV UR7, 0xffffffff ;  /* 0xffffffff00077882 */ /* 0x000fe20000000000 */
[----:B------:R-:W-:Y:S01]  /*4810*/  UMOV UR8, 0x1 ;  /* 0x0000000100087882 */ /* 0x000fe20000000000 */
[----:B------:R-:W-:Y:S01]  /*4820*/  UIMAD.WIDE.U32 UR4, UR4, UR5, URZ ;  /* 0x00000005040472a5 */ /* 0x000fe2000f8e003f */
[----:B------:R-:W-:Y:S01]  /*4830*/  LOP3.LUT P0, RZ, R18, 0x1f, RZ, 0xc0, !PT ;  /* 0x0000001f12ff7812 */ /* 0x000fe2000780c0ff */
[----:B------:R-:W-:Y:S01]  /*4840*/  USHF.L.U32 UR7, UR7, UR6, URZ ;  /* 0x0000000607077299 */ /* 0x000fe2000800063f */
[----:B------:R-:W-:Y:S01]  /*4850*/  BSSY B0, `(.L_x_83) ;  /* 0x00000bf000007945 */ /* 0x000fe20003800000 */
[----:B------:R-:W-:Y:S01]  /*4860*/  USHF.L.U32 UR18, UR8, UR6, URZ ;  /* 0x0000000608127299 */ /* 0x000fe2000800063f */
[----:B------:R-:W-:Y:S01]  /*4870*/  IMAD.MOV.U32 R13, RZ, RZ, 0x1 ;  /* 0x00000001ff0d7424 */ /* 0x000fe200078e00ff */
[----:B------:R-:W-:Y:S01]  /*4880*/  LOP3.LUT R11, R19, 0x2, RZ, 0xfc, !PT ;  /* 0x00000002130b7812 */ /* 0x000fe200078efcff */
[----:B------:R-:W-:Y:S01]  /*4890*/  ULDC UR6, c[0x0][0x14] ;  /* 0x0000050000067ab9 */ /* 0x000fe20000000800 */
[----:B------:R-:W-:Y:S01]  /*48a0*/  PLOP3.LUT P0, PT, P0, P2, PT, 0x8a, 0x0 ;  /* 0x000000000000781c */ /* 0x000fe20000705172 */
[----:B------:R-:W-:Y:S01]  /*48b0*/  UIMAD.WIDE.U32 UR20, UR4, UR6, URZ ;  /* 0x00000006041472a5 */ /* 0x000fe2000f8e003f */
[----:B------:R-:W-:Y:S01]  /*48c0*/  IMAD.MOV.U32 R12, RZ, RZ, RZ ;  /* 0x000000ffff0c7224 */ /* 0x000fe200078e00ff */
[----:B------:R-:W-:-:S02]  /*48d0*/  UIMAD UR13, UR5, UR6, URZ ;  /* 0x00000006050d72a4 */ /* 0x000fc4000f8e023f */
[----:B------:R-:W-:Y:S01]  /*48e0*/  ULOP3.LUT UR17, URZ, UR7, URZ, 0x33, !UPT ;  /* 0x000000073f117292 */ /* 0x000fe2000f8e333f */
[----:B0-----:R-:W-:Y:S01]  /*48f0*/  VIADD R0, R0, 0x1f ;  /* 0x0000001f00007836 */ /* 0x001fe20000000000 */
[----:B------:R-:W-:Y:S01]  /*4900*/  UIADD3 UR13, UR21, UR13, URZ ;  /* 0x0000000d150d7290 */ /* 0x000fe2000fffe03f */
[----:B------:R-:W-:-:S03]  /*4910*/  ULDC.64 UR22, c[0x0][0x198] ;  /* 0x0000660000167ab9 */ /* 0x000fc60000000a00 */
[----:B------:R-:W-:-:S04]  /*4920*/  SHF.R.S32.HI R3, RZ, 0x1f, R0 ;  /* 0x0000001fff037819 */ /* 0x000fc80000011400 */
[----:B------:R-:W-:Y:S01]  /*4930*/  LEA.HI R3, R3, R0, RZ, 0x5 ;  /* 0x0000000003037211 */ /* 0x000fe200078f28ff */
[----:B------:R-:W-:-:S03]  /*4940*/  IMAD.MOV.U32 R0, RZ, RZ, 0x1 ;  /* 0x00000001ff007424 */ /* 0x000fc600078e00ff */
[----:B------:R-:W-:-:S05]  /*4950*/  SHF.R.S32.HI R3, RZ, 0x5, R3 ;  /* 0x00000005ff037819 */ /* 0x000fca0000011403 */
[----:B------:R-:W-:-:S07]  /*4960*/  VIADD R10, R3, 0x1 ;  /* 0x00000001030a7836 */ /* 0x000fce0000000000 */
.L_x_95:
[----:B------:R-:W-:-:S03]  /*4970*/  UMOV UR4, 0xffffffff ;  /* 0xffffffff00047882 */ /* 0x000fc60000000000 */
[----:B------:R-:W-:Y:S05]  /*4980*/  BRA.DIV UR4, `(.L_x_84) ;  /* 0x0000001604dc7947 */ /* 0x000fea000b800000 */
[----:B------:R-:W-:-:S13]  /*4990*/  ELECT P6, URZ, PT ;  /* 0x00000000003f782f */ /* 0x000fda00038c0000 */
.L_x_122:
[----:B------:R-:W0:Y:S01]  /*49a0*/  LDC R4, c[0x0][0x28c] ;  /* 0x0000a300ff047b82 */ /* 0x000e220000000800 */
[----:B------:R-:W-:Y:S01]  /*49b0*/  BSSY B1, `(.L_x_85) ;  /* 0x0000037000017945 */ /* 0x000fe20003800000 */
[----:B0-----:R-:W-:-:S13]  /*49c0*/  ISETP.LT.OR P6, PT, R4, 0x1, !P6 ;  /* 0x000000010400780c */ /* 0x001fda00077c1670 */
[----:B------:R-:W-:Y:S05]  /*49d0*/  @P6 BRA `(.L_x_86) ;  /* 0x0000000000d06947 */ /* 0x000fea0003800000 */
[----:B------:R-:W-:Y:S02]  /*49e0*/  IMAD R15, R9, 0x30, RZ ;  /* 0x00000030090f7824 */ /* 0x000fe400078e02ff */
[----:B------:R-:W-:Y:S02]  /*49f0*/  IMAD.SHL.U32 R18, R7, 0x80, RZ ;  /* 0x0000008007127824 */ /* 0x000fe400078e00ff */
[----:B------:R-:W-:Y:S02]  /*4a00*/  IMAD.MOV.U32 R20, RZ, RZ, RZ ;  /* 0x000000ffff147224 */ /* 0x000fe400078e00ff */
[----:B------:R-:W-:Y:S02]  /*4a10*/  IMAD.MOV.U32 R4, RZ, RZ, R10 ;  /* 0x000000ffff047224 */ /* 0x000fe400078e000a */
[----:B------:R-:W-:Y:S02]  /*4a20*/  IMAD.MOV.U32 R5, RZ, RZ, R0 ;  /* 0x000000ffff057224 */ /* 0x000fe400078e0000 */
[----:B------:R-:W-:-:S07]  /*4a30*/  IMAD.MOV.U32 R6, RZ, RZ, R12 ;  /* 0x000000ffff067224 */ /* 0x000fce00078e000c */
.L_x_90:
[----:B------:R-:W0:Y:S01]  /*4a40*/  S2R R14, SR_CgaCtaId ;  /* 0x00000000000e7919 */ /* 0x000e220000008800 */
[----:B------:R-:W-:Y:S01]  /*4a50*/  MOV R7, 0x400 ;  /* 0x0000040000077802 */ /* 0x000fe20000000f00 */
[----:B------:R-:W1:Y:S03]  /*4a60*/  @!P2 LDC R9, c[0x0][0x500] ;  /* 0x00014000ff09ab82 */ /* 0x000e660000000800 */
[----:B0-----:R-:W-:Y:S02]  /*4a70*/  LEA R21, R14, R7, 0x18 ;  /* 0x000000070e157211 */ /* 0x001fe400078ec0ff */
[----:B------:R-:W-:-:S03]  /*4a80*/  SHF.L.U32 R7, R5, 0x1f, RZ ;  /* 0x0000001f05077819 */ /* 0x000fc600000006ff */
[----:B------:R-:W-:-:S04]  /*4a90*/  IMAD R14, R6, 0x8, R21 ;  /* 0x00000008060e7824 */ /* 0x000fc800078e0215 */
[----:B------:R-:W0:Y:S02]  /*4aa0*/  SYNCS.PHASECHK.TRANS64.TRYWAIT P1, [R14+URZ+0xa0], R7 ;  /* 0x0000a0070e0075a7 */ /* 0x000e24000802017f */
[----:B01----:R-:W-:Y:S05]  /*4ab0*/  @!P1 BRA `(.L_x_87) ;  /* 0x0000001400b09947 */ /* 0x003fea0003800000 */
.L_x_123:
[----:B0-----:R-:W-:Y:S01]  /*4ac0*/  PRMT R7, R11, 0x9910, RZ ;  /* 0x000099100b077816 */ /* 0x001fe200000000ff */
[----:B------:R0:W-:Y:S03]  /*4ad0*/  @!P2 SYNCS.ARRIVE.TRANS64 RZ, [R14+URZ], R9 ;  /* 0x000000090effa9a7 */ /* 0x0001e6000800003f */
[----:B------:R-:W-:-:S13]  /*4ae0*/  ISETP.NE.AND P1, PT, R7, 0x2, PT ;  /* 0x000000020700780c */ /* 0x000fda0003f25270 */
[----:B0-----:R-:W-:Y:S05]  /*4af0*/  @P1 BRA `(.L_x_88) ;  /* 0x0000000000041947 */ /* 0x001fea0003800000 */
[----:B------:R-:W-:Y:S01]  /*4b00*/  BPT.TRAP 0x1 ;  /* 0x000000040000795c */ /* 0x000fe20000300000 */
.L_x_88:
[----:B------:R-:W-:Y:S05]  /*4b10*/  @P0 BRA `(.L_x_89) ;  /* 0x0000000000040947 */ /* 0x000fea0003800000 */
[----:B------:R-:W-:Y:S01]  /*4b20*/  BPT.TRAP 0x1 ;  /* 0x000000040000795c */ /* 0x000fe20000300000 */
.L_x_89:
[--C-:B------:R-:W-:Y:S01]  /*4b30*/  IMAD R7, R6, 0x2000, R21.reuse ;  /* 0x0000200006077824 */ /* 0x100fe200078e0215 */
[----:B------:R-:W-:Y:S01]  /*4b40*/  R2UR UR9, R14 ;  /* 0x000000000e0972ca */ /* 0x000fe200000e0000 */
[----:B------:R-:W-:Y:S01]  /*4b50*/  IMAD R21, R6, 0xc00, R21 ;  /* 0x00000c0006157824 */ /* 0x000fe200078e0215 */
[----:B------:R-:W-:Y:S01]  /*4b60*/  UIADD3 UR4, UP0, UR22, 0xf0, URZ ;  /* 0x000000f016047890 */ /* 0x000fe2000ff1e03f */
[----:B------:R-:W-:Y:S01]  /*4b70*/  VIADD R4, R4, 0xffffffff ;  /* 0xffffffff04047836 */ /* 0x000fe20000000000 */
[----:B------:R-:W-:Y:S01]  /*4b80*/  R2UR UR5, R7 ;  /* 0x00000000070572ca */ /* 0x000fe200000e0000 */
[----:B------:R-:W-:Y:S01]  /*4b90*/  UIADD3 UR24, UP1, UR22, 0x1f0, URZ ;  /* 0x000001f016187890 */ /* 0x000fe2000ff3e03f */
[----:B------:R-:W-:Y:S01]  /*4ba0*/  R2UR UR8, R21 ;  /* 0x00000000150872ca */ /* 0x000fe200000e0000 */
[----:B------:R-:W-:Y:S01]  /*4bb0*/  VIADD R6, R6, 0x1 ;  /* 0x0000000106067836 */ /* 0x000fe20000000000 */
[----:B------:R-:W-:Y:S01]  /*4bc0*/  R2UR UR11, R18 ;  /* 0x00000000120b72ca */ /* 0x000fe200000e0000 */
[----:B------:R-:W-:Y:S01]  /*4bd0*/  UIADD3.X UR25, URZ, UR23, URZ, UP1, !UPT ;  /* 0x000000173f197290 */ /* 0x000fe20008ffe43f */
[----:B------:R-:W-:Y:S01]  /*4be0*/  R2UR UR10, R20 ;  /* 0x00000000140a72ca */ /* 0x000fe200000e0000 */
[----:B------:R-:W-:Y:S01]  /*4bf0*/  UMOV UR6, 0x0 ;  /* 0x0000000000067882 */ /* 0x000fe20000000000 */
[----:B------:R-:W-:Y:S01]  /*4c00*/  R2UR UR12, R8 ;  /* 0x00000000080c72ca */ /* 0x000fe200000e0000 */
[----:B------:R-:W-:Y:S01]  /*4c10*/  UMOV UR7, 0x10000000 ;  /* 0x1000000000077882 */ /* 0x000fe20000000000 */
[----:B------:R-:W-:Y:S01]  /*4c20*/  R2UR UR19, R15 ;  /* 0x000000000f1372ca */ /* 0x000fe200000e0000 */
[----:B------:R-:W-:Y:S01]  /*4c30*/  VIADD R20, R20, 0x20 ;  /* 0x0000002014147836 */ /* 0x000fe20000000000 */
[----:B------:R-:W-:Y:S01]  /*4c40*/  ISETP.GT.AND P3, PT, R4, 0x1, PT ;  /* 0x000000010400780c */ /* 0x000fe20003f64270 */
[----:B------:R-:W-:Y:S01]  /*4c50*/  UIADD3 UR14, UR5, 0x200, URZ ;  /* 0x00000200050e7890 */ /* 0x000fe2000fffe03f */
[----:B------:R-:W-:Y:S01]  /*4c60*/  ISETP.NE.AND P1, PT, R6, 0x14, PT ;  /* 0x000000140600780c */ /* 0x000fe20003f25270 */
[----:B------:R-:W-:-:S02]  /*4c70*/  UIADD3.X UR5, URZ, UR23, URZ, UP0, !UPT ;  /* 0x000000173f057290 */ /* 0x000fc400087fe43f */
[----:B------:R-:W-:Y:S01]  /*4c80*/  UIADD3 UR15, UR8, 0x28200, URZ ;  /* 0x00028200080f7890 */ /* 0x000fe2000fffe03f */
[----:B------:R-:W-:Y:S02]  /*4c90*/  SEL R14, RZ, 0x1, P1 ;  /* 0x00000001ff0e7807 */ /* 0x000fe40000800000 */
[----:B------:R-:W-:Y:S01]  /*4ca0*/  UMOV UR8, UR14 ;  /* 0x0000000e00087c82 */ /* 0x000fe20008000000 */
[----:B------:R-:W-:Y:S02]  /*4cb0*/  SEL R6, R6, RZ, P1 ;  /* 0x000000ff06067207 */ /* 0x000fe40000800000 */
[----:B------:R-:W-:Y:S01]  /*4cc0*/  LOP3.LUT R5, R5, R14, RZ, 0x3c, !PT ;  /* 0x0000000e05057212 */ /* 0x000fe200078e3cff */
[----:B------:R0:W-:Y:S02]  /*4cd0*/  UTMALDG.3D [UR8], [UR4], desc[UR6] ;  /* 0x00000608040075b4 */ /* 0x0001e40008011000 */
[----:B0-----:R-:W-:Y:S01]  /*4ce0*/  UMOV UR8, UR15 ;  /* 0x0000000f00087c82 */ /* 0x001fe20008000000 */
[----:B------:R-:W-:-:S02]  /*4cf0*/  UMOV UR11, UR19 ;  /* 0x00000013000b7c82 */ /* 0x000fc40008000000 */
[----:B------:R0:W-:Y:S02]  /*4d00*/  UTMALDG.3D [UR8], [UR24], desc[UR6] ;  /* 0x00000608180075b4 */ /* 0x0001e40008011000 */
[----:B0-----:R-:W-:Y:S05]  /*4d10*/  @P3 BRA `(.L_x_90) ;  /* 0xfffffffc00483947 */ /* 0x001fea000383ffff */
.L_x_86:
[----:B------:R-:W-:Y:S05]  /*4d20*/  BSYNC B1 ;  /* 0x0000000000017941 */ /* 0x000fea0003800000 */
.L_x_85:
[----:B------:R-:W-:Y:S01]  /*4d30*/  LOP3.LUT P3, RZ, R13, 0xff, RZ, 0xc0, !PT ;  /* 0x000000ff0dff7812 */ /* 0x000fe2000786c0ff */
[----:B------:R-:W-:Y:S01]  /*4d40*/  IMAD.IADD R12, R3, 0x1, R12 ;  /* 0x00000001030c7824 */ /* 0x000fe200078e020c */
[----:B------:R-:W-:Y:S01]  /*4d50*/  IADD3 R16, P4, R16, UR20, RZ ;  /* 0x0000001410107c10 */ /* 0x000fe2000ff9e0ff */
[----:B------:R-:W-:Y:S01]  /*4d60*/  ULDC.64 UR4, c[0x0][0x650] ;  /* 0x0001940000047ab9 */ /* 0x000fe20000000a00 */
[----:B------:R-:W-:Y:S01]  /*4d70*/  BSSY B1, `(.L_x_91) ;  /* 0x000006a000017945 */ /* 0x000fe20003800000 */
[----:B------:R-:W-:Y:S01]  /*4d80*/  IMAD.MOV.U32 R9, RZ, RZ, -0x1 ;  /* 0xffffffffff097424 */ /* 0x000fe200078e00ff */
[----:B------:R-:W-:Y:S01]  /*4d90*/  ISETP.GT.U32.AND P1, PT, R12, 0x13, PT ;  /* 0x000000130c00780c */ /* 0x000fe20003f24070 */
[----:B------:R-:W-:Y:S01]  /*4da0*/  IMAD.MOV.U32 R8, RZ, RZ, -0x1 ;  /* 0xffffffffff087424 */ /* 0x000fe200078e00ff */
[----:B------:R-:W-:Y:S02]  /*4db0*/  IADD3.X R17, R17, UR13, RZ, P4, !PT ;  /* 0x0000000d11117c10 */ /* 0x000fe4000a7fe4ff */
[----:B------:R-:W-:-:S02]  /*4dc0*/  ISETP.LT.U32.AND P1, PT, R3, 0x14, P1 ;  /* 0x000000140300780c */ /* 0x000fc40000f21070 */
[----:B------:R-:W-:Y:S01]  /*4dd0*/  PRMT R13, RZ, 0x7610, R13 ;  /* 0x00007610ff0d7816 */ /* 0x000fe2000000000d */
[----:B------:R-:W0:Y:S01]  /*4de0*/  @P3 S2R R5, SR_CgaCtaId ;  /* 0x0000000000053919 */ /* 0x000e220000008800 */
[----:B------:R-:W-:-:S04]  /*4df0*/  @P3 MOV R4, 0x400 ;  /* 0x0000040000043802 */ /* 0x000fc80000000f00 */
[----:B0-----:R-:W-:Y:S01]  /*4e00*/  @P3 LEA R6, R5, R4, 0x18 ;  /* 0x0000000405063211 */ /* 0x001fe200078ec0ff */
[----:B------:R-:W-:-:S03]  /*4e10*/  IMAD.WIDE.U32 R4, R12, -0x33333333, RZ ;  /* 0xcccccccd0c047825 */ /* 0x000fc600078e00ff */
[----:B------:R0:W-:Y:S01]  /*4e20*/  @P3 SYNCS.ARRIVE.TRANS64.A1T0 RZ, [R6+URZ+0x158], RZ ;  /* 0x000158ff06ff39a7 */ /* 0x0001e2000810003f */
[----:B------:R-:W-:Y:S02]  /*4e30*/  ISETP.GE.U32.AND P3, PT, R3, 0x14, PT ;  /* 0x000000140300780c */ /* 0x000fe40003f66070 */
[----:B------:R-:W-:Y:S02]  /*4e40*/  SHF.R.U32.HI R7, RZ, 0x4, R5 ;  /* 0x00000004ff077819 */ /* 0x000fe40000011605 */
[----:B------:R-:W-:Y:S02]  /*4e50*/  SEL R5, RZ, 0x1, !P1 ;  /* 0x00000001ff057807 */ /* 0x000fe40004800000 */
[----:B------:R-:W-:Y:S01]  /*4e60*/  ISETP.GE.U32.AND P1, PT, R16, UR4, PT ;  /* 0x0000000410007c0c */ /* 0x000fe2000bf26070 */
[----:B------:R-:W-:Y:S01]  /*4e70*/  IMAD R12, R7, -0x14, R12 ;  /* 0xffffffec070c7824 */ /* 0x000fe200078e020c */
[----:B------:R-:W-:Y:S02]  /*4e80*/  LOP3.LUT R0, R0, R5, RZ, 0x3c, !PT ;  /* 0x0000000500007212 */ /* 0x000fe400078e3cff */
[----:B------:R-:W-:-:S02]  /*4e90*/  ISETP.GE.U32.AND.EX P1, PT, R17, UR5, PT, P1 ;  /* 0x0000000511007c0c */ /* 0x000fc4000bf26110 */
[----:B------:R-:W-:Y:S02]  /*4ea0*/  PRMT R4, RZ, 0x7610, R4 ;  /* 0x00007610ff047816 */ /* 0x000fe40000000004 */
[----:B------:R-:W-:Y:S01]  /*4eb0*/  @P3 LOP3.LUT R0, R0, 0x1, R7, 0x78, !PT ;  /* 0x0000000100003812 */ /* 0x000fe200078e7807 */
[----:B------:R-:W-:-:S08]  /*4ec0*/  IMAD.MOV.U32 R7, RZ, RZ, -0x1 ;  /* 0xffffffffff077424 */ /* 0x000fd000078e00ff */
[----:B0-----:R-:W-:Y:S05]  /*4ed0*/  @P1 BRA `(.L_x_92) ;  /* 0x00000004004c1947 */ /* 0x001fea0003800000 */
[----:B------:R-:W-:Y:S01]  /*4ee0*/  ULDC.64 UR4, c[0x0][0x628] ;  /* 0x00018a0000047ab9 */ /* 0x000fe20000000a00 */
[----:B------:R-:W0:Y:S01]  /*4ef0*/  S2R R15, SR_CTAID.X ;  /* 0x00000000000f7919 */ /* 0x000e220000002500 */
[----:B------:R-:W-:Y:S01]  /*4f00*/  ISETP.NE.U32.AND P1, PT, RZ, UR4, PT ;  /* 0x00000004ff007c0c */ /* 0x000fe2000bf25070 */
[----:B------:R-:W-:Y:S01]  /*4f10*/  ULDC UR7, c[0x0][0x630] ;  /* 0x00018c0000077ab9 */ /* 0x000fe20000000800 */
[----:B------:R-:W-:Y:S01]  /*4f20*/  IMAD.MOV.U32 R4, RZ, RZ, R16 ;  /* 0x000000ffff047224 */ /* 0x000fe200078e0010 */
[----:B------:R-:W1:Y:S01]  /*4f30*/  S2R R14, SR_CTAID.Y ;  /* 0x00000000000e7919 */ /* 0x000e620000002600 */
[----:B------:R-:W-:Y:S01]  /*4f40*/  ISETP.NE.AND.EX P1, PT, RZ, UR5, PT, P1 ;  /* 0x00000005ff007c0c */ /* 0x000fe2000bf25310 */
[----:B------:R-:W-:-:S12]  /*4f50*/  IMAD.MOV.U32 R5, RZ, RZ, R17 ;  /* 0x000000ffff057224 */ /* 0x000fd800078e0011 */
[----:B------:R-:W-:Y:S05]  /*4f60*/  @!P1 BRA `(.L_x_93) ;  /* 0x0000000000289947 */ /* 0x000fea0003800000 */
[----:B------:R-:W-:Y:S02]  /*4f70*/  ULDC UR6, c[0x0][0x634] ;  /* 0x00018d0000067ab9 */ /* 0x000fe40000000800 */
[----:B------:R-:W-:-:S05]  /*4f80*/  IADD3 R9, P1, R16, UR6, RZ ;  /* 0x0000000610097c10 */ /* 0x000fca000ff3e0ff */
[----:B------:R-:W-:-:S04]  /*4f90*/  IMAD.X R21, RZ, RZ, R17, P1 ;  /* 0x000000ffff157224 */ /* 0x000fc800008e0611 */
[----:B------:R-:W-:-:S04]  /*4fa0*/  IMAD.WIDE.U32 R6, R21, UR4, RZ ;  /* 0x0000000415067c25 */ /* 0x000fc8000f8e00ff */
[----:B------:R-:W-:-:S04]  /*4fb0*/  IMAD.WIDE.U32 R6, P1, R9, UR5, R6 ;  /* 0x0000000509067c25 */ /* 0x000fc8000f820006 */
[----:B------:R-:W-:-:S04]  /*4fc0*/  IMAD.WIDE.U32 R8, R9, UR4, RZ ;  /* 0x0000000409087c25 */ /* 0x000fc8000f8e00ff */
[----:B------:R-:W-:Y:S01]  /*4fd0*/  IMAD.X R5, RZ, RZ, RZ, P1 ;  /* 0x000000ffff057224 */ /* 0x000fe200008e06ff */
[----:B------:R-:W-:Y:S01]  /*4fe0*/  IADD3 RZ, P1, R9, R6, RZ ;  /* 0x0000000609ff7210 */ /* 0x000fe20007f3e0ff */
[----:B------:R-:W-:-:S04]  /*4ff0*/  IMAD.MOV.U32 R4, RZ, RZ, R7 ;  /* 0x000000ffff047224 */ /* 0x000fc800078e0007 */
[----:B------:R-:W-:-:S08]  /*5000*/  IMAD.WIDE.U32.X R4, R21, UR5, R4, P1 ;  /* 0x0000000515047c25 */ /* 0x000fd000088e0404 */
.L_x_93:
[--C-:B------:R-:W-:Y:S01]  /*5010*/  SHF.R.U64 R8, R4, UR7, R5.reuse ;  /* 0x0000000704087c19 */ /* 0x100fe20008001205 */
[----:B------:R-:W-:Y:S01]  /*5020*/  ULDC.64 UR4, c[0x0][0x620] ;  /* 0x0001880000047ab9 */ /* 0x000fe20000000a00 */
[----:B------:R-:W-:Y:S01]  /*5030*/  SHF.R.U32.HI R4, RZ, UR7, R5 ;  /* 0x00000007ff047c19 */ /* 0x000fe20008011605 */
[----:B------:R-:W2:Y:S01]  /*5040*/  LDC R24, c[0x0][0x144] ;  /* 0x00005100ff187b82 */ /* 0x000ea20000000800 */
[----:B------:R-:W-:Y:S01]  /*5050*/  IADD3 R7, P1, RZ, -R8, RZ ;  /* 0x80000008ff077210 */ /* 0x000fe20007f3e0ff */
[----:B------:R-:W-:Y:S01]  /*5060*/  ULDC.64 UR8, c[0x0][0x640] ;  /* 0x0001900000087ab9 */ /* 0x000fe20000000a00 */
[----:B0-----:R-:W-:Y:S01]  /*5070*/  I2FP.F32.U32 R9, R15 ;  /* 0x0000000f00097245 */ /* 0x001fe20000201000 */
[----:B------:R-:W-:Y:S02]  /*5080*/  ULDC UR6, c[0x0][0x608] ;  /* 0x0001820000067ab9 */ /* 0x000fe40000000800 */
[----:B------:R-:W-:Y:S01]  /*5090*/  IMAD.X R4, RZ, RZ, ~R4, P1 ;  /* 0x000000ffff047224 */ /* 0x000fe200008e0e04 */
[----:B------:R-:W-:Y:S01]  /*50a0*/  ISETP.NE.U32.AND P1, PT, RZ, UR8, PT ;  /* 0x00000008ff007c0c */ /* 0x000fe2000bf25070 */
[----:B------:R-:W0:Y:S02]  /*50b0*/  LDC R21, c[0x0][0x148] ;  /* 0x00005200ff157b82 */ /* 0x000e240000000800 */
[----:B------:R-:W-:Y:S01]  /*50c0*/  IMAD R6, R4, UR4, RZ ;  /* 0x0000000404067c24 */ /* 0x000fe2000f8e02ff */
[----:B------:R-:W-:Y:S01]  /*50d0*/  ISETP.NE.AND.EX P1, PT, RZ, UR9, PT, P1 ;  /* 0x00000009ff007c0c */ /* 0x000fe2000bf25310 */
[----:B------:R-:W-:Y:S01]  /*50e0*/  IMAD.WIDE.U32 R4, R7, UR4, R16 ;  /* 0x0000000407047c25 */ /* 0x000fe2000f8e0010 */
[----:B------:R-:W-:-:S03]  /*50f0*/  ULDC UR4, c[0x0][0x150] ;  /* 0x0000540000047ab9 */ /* 0x000fc60000000800 */
[----:B------:R-:W-:Y:S02]  /*5100*/  IMAD R7, R7, UR5, R6 ;  /* 0x0000000507077c24 */ /* 0x000fe4000f8e0206 */
[----:B------:R-:W-:Y:S01]  /*5110*/  FMUL R6, R9, UR4 ;  /* 0x0000000409067c20 */ /* 0x000fe20008400000 */
[----:B------:R-:W-:Y:S01]  /*5120*/  ULDC UR4, c[0x0][0x618] ;  /* 0x0001860000047ab9 */ /* 0x000fe20000000800 */
[----:B------:R-:W-:Y:S01]  /*5130*/  ULDC UR5, c[0x0][0x154] ;  /* 0x0000550000057ab9 */ /* 0x000fe20000000800 */
[----:B------:R-:W-:-:S03]  /*5140*/  IMAD.IADD R5, R5, 0x1, R7 ;  /* 0x0000000105057824 */ /* 0x000fc600078e0207 */
[----:B------:R-:W3:Y:S02]  /*5150*/  F2I.U32.TRUNC.NTZ R6, R6 ;  /* 0x0000000600067305 */ /* 0x000ee4000020f000 */
[----:B------:R-:W-:Y:S02]  /*5160*/  SHF.R.U64 R9, R4, UR4, R5 ;  /* 0x0000000404097c19 */ /* 0x000fe40008001205 */
[----:B-1----:R-:W-:-:S05]  /*5170*/  I2FP.F32.U32 R4, R14 ;  /* 0x0000000e00047245 */ /* 0x002fca0000201000 */
[----:B------:R-:W-:Y:S01]  /*5180*/  FMUL R22, R4, UR5 ;  /* 0x0000000504167c20 */ /* 0x000fe20008400000 */
[----:B------:R-:W-:Y:S01]  /*5190*/  SHF.R.U32.HI R4, RZ, UR4, R5 ;  /* 0x00000004ff047c19 */ /* 0x000fe20008011605 */
[----:B------:R-:W-:-:S03]  /*51a0*/  ULDC UR4, c[0x0][0x658] ;  /* 0x0001960000047ab9 */ /* 0x000fc60000000800 */
[--C-:B------:R-:W-:Y:S01]  /*51b0*/  SHF.R.U64 R20, R9, UR6, R4.reuse ;  /* 0x0000000609147c19 */ /* 0x100fe20008001204 */
[----:B------:R-:W1:Y:S01]  /*51c0*/  F2I.U32.TRUNC.NTZ R22, R22 ;  /* 0x0000001600167305 */ /* 0x000e62000020f000 */
[----:B------:R-:W-:Y:S01]  /*51d0*/  SHF.R.U32.HI R5, RZ, UR6, R4 ;  /* 0x00000006ff057c19 */ /* 0x000fe20008011604 */
[----:B---3--:R-:W-:-:S03]  /*51e0*/  IMAD.MOV R6, RZ, RZ, -R6 ;  /* 0x000000ffff067224 */ /* 0x008fc600078e0a06 */
[----:B------:R-:W-:Y:S01]  /*51f0*/  SHF.R.U64 R18, R20, UR4, R5 ;  /* 0x0000000414127c19 */ /* 0x000fe20008001205 */
[----:B--2---:R-:W-:Y:S01]  /*5200*/  IMAD R15, R24, R6, R15 ;  /* 0x00000006180f7224 */ /* 0x004fe200078e020f */
[----:B------:R-:W-:-:S03]  /*5210*/  SHF.R.U32.HI R23, RZ, UR4, R5 ;  /* 0x00000004ff177c19 */ /* 0x000fc60008011605 */
[----:B------:R-:W-:Y:S02]  /*5220*/  IMAD.MOV.U32 R4, RZ, RZ, R18 ;  /* 0x000000ffff047224 */ /* 0x000fe400078e0012 */
[----:B------:R-:W-:Y:S01]  /*5230*/  IMAD.MOV.U32 R5, RZ, RZ, R23 ;  /* 0x000000ffff057224 */ /* 0x000fe200078e0017 */
[----:B-1----:R-:W-:Y:S06]  /*5240*/  @!P1 BRA `(.L_x_94) ;  /* 0x0000000000289947 */ /* 0x002fec0003800000 */
[----:B------:R-:W-:Y:S02]  /*5250*/  ULDC UR4, c[0x0][0x64c] ;  /* 0x0001930000047ab9 */ /* 0x000fe40000000800 */
[----:B------:R-:W-:-:S05]  /*5260*/  IADD3 R5, P1, R18, UR4, RZ ;  /* 0x0000000412057c10 */ /* 0x000fca000ff3e0ff */
[----:B------:R-:W-:-:S04]  /*5270*/  IMAD.X R23, RZ, RZ, R23, P1 ;  /* 0x000000ffff177224 */ /* 0x000fc800008e0617 */
[----:B------:R-:W-:-:S04]  /*5280*/  IMAD.WIDE.U32 R6, R23, UR8, RZ ;  /* 0x0000000817067c25 */ /* 0x000fc8000f8e00ff */
[----:B------:R-:W-:-:S04]  /*5290*/  IMAD.WIDE.U32 R6, P1, R5, UR9, R6 ;  /* 0x0000000905067c25 */ /* 0x000fc8000f820006 */
[----:B------:R-:W-:-:S04]  /*52a0*/  IMAD.WIDE.U32 R4, R5, UR8, RZ ;  /* 0x0000000805047c25 */ /* 0x000fc8000f8e00ff */
[----:B------:R-:W-:Y:S01]  /*52b0*/  IMAD.MOV.U32 R4, RZ, RZ, R7 ;  /* 0x000000ffff047224 */ /* 0x000fe200078e0007 */
[----:B------:R-:W-:Y:S01]  /*52c0*/  IADD3 RZ, P3, R5, R6, RZ ;  /* 0x0000000605ff7210 */ /* 0x000fe20007f7e0ff */
[----:B------:R-:W-:-:S04]  /*52d0*/  IMAD.X R5, RZ, RZ, RZ, P1 ;  /* 0x000000ffff057224 */ /* 0x000fc800008e06ff */
[----:B------:R-:W-:-:S08]  /*52e0*/  IMAD.WIDE.U32.X R4, R23, UR9, R4, P3 ;  /* 0x0000000917047c25 */ /* 0x000fd000098e0404 */
.L_x_94:
[----:B------:R-:W-:Y:S01]  /*52f0*/  ISETP.NE.AND P1, PT, R2, 0x1, PT ;  /* 0x000000010200780c */ /* 0x000fe20003f25270 */
[----:B------:R-:W-:Y:S01]  /*5300*/  ULDC UR4, c[0x0][0x648] ;  /* 0x0001920000047ab9 */ /* 0x000fe20000000800 */
[----:B------:R-:W-:Y:S01]  /*5310*/  LOP3.LUT R20, R20, UR17, RZ, 0xc0, !PT ;  /* 0x0000001114147c12 */ /* 0x000fe2000f8ec0ff */
[----:B------:R-:W-:Y:S01]  /*5320*/  IMAD.MOV R22, RZ, RZ, -R22 ;  /* 0x000000ffff167224 */ /* 0x000fe200078e0a16 */
[----:B------:R-:W-:Y:S01]  /*5330*/  SHF.R.U64 R5, R4, UR4, R5 ;  /* 0x0000000404057c19 */ /* 0x000fe20008001205 */
[----:B------:R-:W-:Y:S01]  /*5340*/  ULDC UR4, c[0x0][0x638] ;  /* 0x00018e0000047ab9 */ /* 0x000fe20000000800 */
[----:B------:R-:W-:Y:S01]  /*5350*/  LOP3.LUT R9, R9, UR16, RZ, 0xc0, !PT ;  /* 0x0000001009097c12 */ /* 0x000fe2000f8ec0ff */
[----:B------:R-:W-:Y:S01]  /*5360*/  ULDC UR5, c[0x0][0x610] ;  /* 0x0001840000057ab9 */ /* 0x000fe20000000800 */
[----:B------:R-:W-:Y:S02]  /*5370*/  IMAD.MOV.U32 R4, RZ, RZ, 0x1 ;  /* 0x00000001ff047424 */ /* 0x000fe400078e00ff */
[----:B------:R-:W-:-:S02]  /*5380*/  IMAD.MOV R7, RZ, RZ, -R5 ;  /* 0x000000ffff077224 */ /* 0x000fc400078e0a05 */
[----:B------:R-:W-:Y:S02]  /*5390*/  IMAD R20, R5, UR18, R20 ;  /* 0x0000001205147c24 */ /* 0x000fe4000f8e0214 */
[----:B0-----:R-:W-:Y:S02]  /*53a0*/  @P1 IMAD R15, R21, R22, R14 ;  /* 0x00000016150f1224 */ /* 0x001fe400078e020e */
[----:B------:R-:W-:Y:S01]  /*53b0*/  IMAD R18, R7, UR4, R18 ;  /* 0x0000000407127c24 */ /* 0x000fe2000f8e0212 */
[----:B------:R-:W-:Y:S01]  /*53c0*/  ULDC UR4, c[0x0][0x600] ;  /* 0x0001800000047ab9 */ /* 0x000fe20000000800 */
[----:B------:R-:W-:Y:S02]  /*53d0*/  IMAD R15, R20, UR5, R15 ;  /* 0x00000005140f7c24 */ /* 0x000fe4000f8e020f */
[----:B------:R-:W-:-:S05]  /*53e0*/  IMAD R18, R18, UR4, R9 ;  /* 0x0000000412127c24 */ /* 0x000fca000f8e0209 */
[----:B------:R-:W-:Y:S02]  /*53f0*/  SEL R9, R18, R15, !P1 ;  /* 0x0000000f12097207 */ /* 0x000fe40004800000 */
[----:B------:R-:W-:-:S07]  /*5400*/  SEL R7, R15, R18, !P1 ;  /* 0x000000120f077207 */ /* 0x000fce0004800000 */
.L_x_92:
[----:B------:R-:W-:Y:S05]  /*5410*/  BSYNC B1 ;  /* 0x0000000000017941 */ /* 0x000fea0003800000 */
.L_x_91:
[----:B------:R-:W-:-:S13]  /*5420*/  LOP3.LUT P1, RZ, R4, 0xff, RZ, 0xc0, !PT ;  /* 0x000000ff04ff7812 */ /* 0x000fda000782c0ff */
[----:B------:R-:W-:Y:S05]  /*5430*/  @P1 BRA `(.L_x_95) ;  /* 0xfffffff4004c1947 */ /* 0x000fea000383ffff */
[----:B------:R-:W-:Y:S05]  /*5440*/  BSYNC B0 ;  /* 0x0000000000007941 */ /* 0x000fea0003800000 */
.L_x_83:
[----:B------:R-:W-:-:S03]  /*5450*/  UMOV UR4, 0xffffffff ;  /* 0xffffffff00047882 */ /* 0x000fc60000000000 */
[----:B------:R-:W-:Y:S05]  /*5460*/  BRA.DIV UR4, `(.L_x_96) ;  /* 0x0000000e04587947 */ /* 0x000fea000b800000 */
[----:B------:R-:W-:-:S13]  /*5470*/  ELECT P6, URZ, PT ;  /* 0x00000000003f782f */ /* 0x000fda00038c0000 */
.L_x_126:
[----:B------:R-:W-:Y:S04]  /*5480*/  BSSY B0, `(.L_x_97) ;  /* 0x00000bb000007945 */ /* 0x000fe80003800000 */
[----:B------:R-:W-:Y:S05]  /*5490*/  @!P6 BRA `(.L_x_98) ;  /* 0x0000000800e4e947 */ /* 0x000fea0003800000 */
[----:B------:R-:W-:-:S04]  /*54a0*/  LOP3.LUT R19, R19, 0x2, RZ, 0xfc, !PT ;  /* 0x0000000213137812 */ /* 0x000fc800078efcff */
[----:B------:R-:W-:-:S13]  /*54b0*/  ISETP.NE.AND P0, PT, R19, 0x3, PT ;  /* 0x000000031300780c */ /* 0x000fda0003f05270 */
[----:B------:R-:W-:Y:S05]  /*54c0*/  @!P0 BRA `(.L_x_99) ;  /* 0x0000000000048947 */ /* 0x000fea0003800000 */
[----:B------:R-:W-:Y:S01]  /*54d0*/  BPT.TRAP 0x1 ;  /* 0x000000040000795c */ /* 0x000fe20000300000 */
.L_x_99:
[----:B------:R-:W0:Y:S01]  /*54e0*/  S2R R3, SR_CgaCtaId ;  /* 0x0000000000037919 */ /* 0x000e220000008800 */
[----:B------:R-:W-:-:S04]  /*54f0*/  MOV R2, 0x400 ;  /* 0x0000040000027802 */ /* 0x000fc80000000f00 */
[----:B0-----:R-:W-:Y:S02]  /*5500*/  LEA R3, R3, R2, 0x18 ;  /* 0x0000000203037211 */ /* 0x001fe400078ec0ff */
[----:B------:R-:W-:-:S03]  /*5510*/  SHF.L.U32 R2, R0, 0x1f, RZ ;  /* 0x0000001f00027819 */ /* 0x000fc600000006ff */
[----:B------:R-:W-:-:S04]  /*5520*/  VIADD R3, R3, 0xa0 ;  /* 0x000000a003037836 */ /* 0x000fc80000000000 */
[C---:B------:R-:W-:Y:S02]  /*5530*/  IMAD R7, R12.reuse, 0x8, R3 ;  /* 0x000000080c077824 */ /* 0x040fe400078e0203 */
[----:B------:R-:W-:Y:S02]  /*5540*/  VIADD R12, R12, 0x1 ;  /* 0x000000010c0c7836 */ /* 0x000fe40000000000 */
[----:B------:R-:W0:Y:S03]  /*5550*/  SYNCS.PHASECHK.TRANS64.TRYWAIT P0, [R7+URZ], R2 ;  /* 0x00000002070075a7 */ /* 0x000e26000800017f */
[----:B------:R-:W-:-:S04]  /*5560*/  ISETP.NE.AND P1, PT, R12, 0x14, PT ;  /* 0x000000140c00780c */ /* 0x000fc80003f25270 */
[----:B------:R-:W-:Y:S02]  /*5570*/  SEL R5, RZ, 0x1, P1 ;  /* 0x00000001ff057807 */ /* 0x000fe40000800000 */
[----:B------:R-:W-:Y:S02]  /*5580*/  SEL R12, R12, RZ, P1 ;  /* 0x000000ff0c0c7207 */ /* 0x000fe40000800000 */
[----:B------:R-:W-:-:S03]  /*5590*/  LOP3.LUT R5, R0, R5, RZ, 0x3c, !PT ;  /* 0x0000000500057212 */ /* 0x000fc600078e3cff */
[----:B------:R-:W-:Y:S01]  /*55a0*/  IMAD R9, R12, 0x8, R3 ;  /* 0x000000080c097824 */ /* 0x000fe200078e0203 */
[----:B------:R-:W-:Y:S01]  /*55b0*/  SHF.L.U32 R4, R5, 0x1f, RZ ;  /* 0x0000001f05047819 */ /* 0x000fe200000006ff */
[----:B0-----:R-:W-:Y:S06]  /*55c0*/  @!P0 BRA `(.L_x_100) ;  /* 0x0000000c00208947 */ /* 0x001fec0003800000 */
.L_x_127:
[----:B------:R-:W1:Y:S01]  /*55d0*/  SYNCS.PHASECHK.TRANS64.TRYWAIT P0, [R9+URZ], R4 ;  /* 0x00000004090075a7 */ /* 0x000e62000800017f */
[----:B------:R-:W-:-:S05]  /*55e0*/  VIADD R0, R12, 0x1 ;  /* 0x000000010c007836 */ /* 0x000fca0000000000 */
[----:B------:R-:W-:-:S04]  /*55f0*/  ISETP.NE.AND P1, PT, R0, 0x14, PT ;  /* 0x000000140000780c */ /* 0x000fc80003f25270 */
[----:B0-----:R-:W-:Y:S02]  /*5600*/  SEL R2, RZ, 0x1, P1 ;  /* 0x00000001ff027807 */ /* 0x001fe40000800000 */
[----:B------:R-:W-:Y:S02]  /*5610*/  SEL R0, R0, RZ, P1 ;  /* 0x000000ff00007207 */ /* 0x000fe40000800000 */
[----:B------:R-:W-:-:S03]  /*5620*/  LOP3.LUT R7, R5, R2, RZ, 0x3c, !PT ;  /* 0x0000000205077212 */ /* 0x000fc600078e3cff */
[----:B------:R-:W-:Y:S01]  /*5630*/  IMAD R6, R0, 0x8, R3 ;  /* 0x0000000800067824 */ /* 0x000fe200078e0203 */
[----:B------:R-:W-:Y:S01]  /*5640*/  SHF.L.U32 R5, R7, 0x1f, RZ ;  /* 0x0000001f07057819 */ /* 0x000fe200000006ff */
[----:B-1----:R-:W-:Y:S06]  /*5650*/  @!P0 BRA `(.L_x_101) ;  /* 0x0000000c00108947 */ /* 0x002fec0003800000 */
.L_x_128:
[----:B------:R-:W1:Y:S01]  /*5660*/  SYNCS.PHASECHK.TRANS64.TRYWAIT P0, [R6+URZ], R5 ;  /* 0x00000005060075a7 */ /* 0x000e62000800017f */
[----:B------:R-:W-:-:S05]  /*5670*/  VIADD R0, R0, 0x1 ;  /* 0x0000000100007836 */ /* 0x000fca0000000000 */
[----:B------:R-:W-:-:S04]  /*5680*/  ISETP.NE.AND P1, PT, R0, 0x14, PT ;  /* 0x000000140000780c */ /* 0x000fc80003f25270 */
[----:B------:R-:W-:Y:S02]  /*5690*/  SEL R2, RZ, 0x1, P1 ;  /* 0x00000001ff027807 */ /* 0x000fe40000800000 */
[----:B------:R-:W-:Y:S02]  /*56a0*/  SEL R0, R0, RZ, P1 ;  /* 0x000000ff00007207 */ /* 0x000fe40000800000 */
[----:B------:R-:W-:-:S03]  /*56b0*/  LOP3.LUT R7, R7, R2, RZ, 0x3c, !PT ;  /* 0x0000000207077212 */ /* 0x000fc600078e3cff */
[----:B0-----:R-:W-:Y:S01]  /*56c0*/  IMAD R9, R0, 0x8, R3 ;  /* 0x0000000800097824 */ /* 0x001fe200078e0203 */
[----:B------:R-:W-:Y:S01]  /*56d0*/  SHF.L.U32 R4, R7, 0x1f, RZ ;  /* 0x0000001f07047819 */ /* 0x000fe200000006ff */
[----:B-1----:R-:W-:Y:S06]  /*56e0*/  @!P0 BRA `(.L_x_102) ;  /* 0x0000000c00008947 */ /* 0x002fec0003800000 */
.L_x_129:
        /* <DEDUP_REMOVED lines=9> */
.L_x_130:
        /* <DEDUP_REMOVED lines=9> */
.L_x_131:
        /* <DEDUP_REMOVED lines=9> */
.L_x_132:
        /* <DEDUP_REMOVED lines=9> */
.L_x_133:
        /* <DEDUP_REMOVED lines=9> */
.L_x_134:
        /* <DEDUP_REMOVED lines=9> */
.L_x_135:
        /* <DEDUP_REMOVED lines=9> */
.L_x_136:
        /* <DEDUP_REMOVED lines=9> */
.L_x_137:
        /* <DEDUP_REMOVED lines=9> */
.L_x_138:
        /* <DEDUP_REMOVED lines=9> */
.L_x_139:
        /* <DEDUP_REMOVED lines=9> */
.L_x_140:
        /* <DEDUP_REMOVED lines=9> */
.L_x_141:
        /* <DEDUP_REMOVED lines=9> */
.L_x_142:
        /* <DEDUP_REMOVED lines=9> */
.L_x_143:
        /* <DEDUP_REMOVED lines=9> */
.L_x_144:
[----:B------:R-:W1:Y:S01]  /*5f60*/  SYNCS.PHASECHK.TRANS64.TRYWAIT P0, [R6+URZ], R5 ;  /* 0x00000005060075a7 */ /* 0x000e62000800017f */
[----:B------:R-:W-:-:S05]  /*5f70*/  VIADD R0, R0, 0x1 ;  /* 0x0000000100007836 */ /* 0x000fca0000000000 */
[----:B------:R-:W-:-:S04]  /*5f80*/  ISETP.NE.AND P1, PT, R0, 0x14, PT ;  /* 0x000000140000780c */ /* 0x000fc80003f25270 */
[----:B------:R-:W-:Y:S02]  /*5f90*/  SEL R2, RZ, 0x1, P1 ;  /* 0x00000001ff027807 */ /* 0x000fe40000800000 */
[----:B------:R-:W-:Y:S02]  /*5fa0*/  SEL R0, R0, RZ, P1 ;  /* 0x000000ff00007207 */ /* 0x000fe40000800000 */
[----:B------:R-:W-:Y:S01]  /*5fb0*/  LOP3.LUT R2, R7, R2, RZ, 0x3c, !PT ;  /* 0x0000000207027212 */ /* 0x000fe200078e3cff */
[----:B-1----:R-:W-:Y:S06]  /*5fc0*/  @!P0 BRA `(.L_x_118) ;  /* 0x0000000800088947 */ /* 0x002fec0003800000 */
.L_x_145:
[----:B------:R-:W-:Y:S01]  /*5fd0*/  IMAD R3, R0, 0x8, R3 ;  /* 0x0000000800037824 */ /* 0x000fe200078e0203 */
[----:B------:R-:W-:-:S07]  /*5fe0*/  SHF.L.U32 R0, R2, 0x1f, RZ ;  /* 0x0000001f02007819 */ /* 0x000fce00000006ff */
.L_x_119:
[----:B--2---:R2:W3:Y:S02]  /*5ff0*/  SYNCS.PHASECHK.TRANS64.TRYWAIT P0, [R3+URZ], R0 ;  /* 0x00000000030075a7 */ /* 0x0044e4000800017f */
[----:B---3--:R-:W-:Y:S05]  /*6000*/  @!P0 NANOSLEEP.SYNCS 0x989680 ;  /* 0x009896800000895d */ /* 0x008fea0003900000 */
[----:B------:R-:W3:Y:S02]  /*6010*/  @!P0 SYNCS.PHASECHK.TRANS64 P0, [R3+URZ], R0 ;  /* 0x00000000030085a7 */ /* 0x000ee4000800007f */
[----:B---3--:R-:W-:Y:S05]  /*6020*/  @!P0 BRA `(.L_x_119) ;  /* 0xfffffffc00f08947 */ /* 0x008fea000383ffff */
.L_x_98:
[----:B------:R-:W-:Y:S05]  /*6030*/  BSYNC B0 ;  /* 0x0000000000007941 */ /* 0x000fea0003800000 */
.L_x_97:
[----:B------:R-:W-:Y:S05]  /*6040*/  EXIT ;  /* 0x000000000000794d */ /* 0x000fea0003800000 */
.L_x_18:
[----:B---3--:R3:W4:Y:S02]  /*6050*/  SYNCS.PHASECHK.TRANS64.TRYWAIT P1, [R3+URZ], R0 ;  /* 0x00000000030075a7 */ /* 0x008724000802017f */
[----:B----4-:R-:W-:Y:S05]  /*6060*/  @!P1 NANOSLEEP.SYNCS 0x989680 ;  /* 0x009896800000995d */ /* 0x010fea0003900000 */
[----:B------:R-:W4:Y:S02]  /*6070*/  @!P1 SYNCS.PHASECHK.TRANS64 P1, [R3+URZ], R0 ;  /* 0x00000000030095a7 */ /* 0x000f24000802007f */
[----:B----4-:R-:W-:Y:S05]  /*6080*/  @!P1 BRA `(.L_x_18) ;  /* 0xfffffffc00f09947 */ /* 0x010fea000383ffff */
[----:B------:R-:W-:Y:S05]  /*6090*/  BRA `(.L_x_17) ;  /* 0xffffffb000e87947 */ /* 0x000fea000383ffff */
.L_x_23:
[----:B-1----:R-:W-:-:S04]  /*60a0*/  IMAD.U32 R4, RZ, RZ, UR8 ;  /* 0x00000008ff047e24 */ /* 0x002fc8000f8e00ff */
[----:B------:R1:W2:Y:S03]  /*60b0*/  SYNCS.PHASECHK.TRANS64.TRYWAIT P1, [R4+URZ], R3 ;  /* 0x00000003040075a7 */ /* 0x0002a6000802017f */
[----:B--2---:R-:W-:Y:S05]  /*60c0*/  @!P1 NANOSLEEP.SYNCS 0x989680 ;  /* 0x009896800000995d */ /* 0x004fea0003900000 */
[----:B------:R-:W2:Y:S02]  /*60d0*/  @!P1 SYNCS.PHASECHK.TRANS64 P1, [R4+URZ], R3 ;  /* 0x00000003040095a7 */ /* 0x000ea4000802007f */
[----:B--2---:R-:W-:Y:S05]  /*60e0*/  @!P1 BRA `(.L_x_23) ;  /* 0xfffffffc00ec9947 */ /* 0x004fea000383ffff */
[----:B------:R-:W-:Y:S05]  /*60f0*/  BRA `(.L_x_22) ;  /* 0xffffffb400f07947 */ /* 0x000fea000383ffff */
.L_x_84:
[----:B------:R-:W-:Y:S01]  /*6100*/  BSSY B1, `(.L_x_120) ;  /* 0x0000006000017945 */ /* 0x000fe20003800000 */
[----:B------:R-:W-:-:S07]  /*6110*/  IMAD.MOV.U32 R15, RZ, RZ, -0x1 ;  /* 0xffffffffff0f7424 */ /* 0x000fce00078e00ff */
[----:B------:R-:W-:Y:S05]  /*6120*/  WARPSYNC.COLLECTIVE R15, `(.L_x_121) ;  /* 0x000000000f0c7348 */ /* 0x000fea0003c00000 */
[----:B------:R-:W-:Y:S02]  /*6130*/  ELECT P6, UR62, PT ;  /* 0x00000000003e782f */ /* 0x000fe400038c0000 */
[----:B------:R-:W-:Y:S01]  /*6140*/  MOV R14, UR62 ;  /* 0x0000003e000e7c02 */ /* 0x000fe20008000f00 */
[----:B------:R-:W-:Y:S10]  /*6150*/  ENDCOLLECTIVE ;  /* 0x000000000000791b */ /* 0x000ff40003800000 */
.L_x_121:
[----:B------:R-:W-:Y:S05]  /*6160*/  BSYNC B1 ;  /* 0x0000000000017941 */ /* 0x000fea0003800000 */
.L_x_120:
[----:B------:R-:W-:Y:S05]  /*6170*/  BRA `(.L_x_122) ;  /* 0xffffffe800087947 */ /* 0x000fea000383ffff */
.L_x_87:
[----:B0-----:R0:W1:Y:S02]  /*6180*/  SYNCS.PHASECHK.TRANS64.TRYWAIT P1, [R14+URZ+0xa0], R7 ;  /* 0x0000a0070e0075a7 */ /* 0x001064000802017f */
[----:B-1----:R-:W-:Y:S05]  /*6190*/  @!P1 NANOSLEEP.SYNCS 0x989680 ;  /* 0x009896800000995d */ /* 0x002fea0003900000 */
[----:B------:R-:W1:Y:S02]  /*61a0*/  @!P1 SYNCS.PHASECHK.TRANS64 P1, [R14+URZ+0xa0], R7 ;  /* 0x0000a0070e0095a7 */ /* 0x000e64000802007f */
[----:B-1----:R-:W-:Y:S05]  /*61b0*/  @!P1 BRA `(.L_x_87) ;  /* 0xfffffffc00f09947 */ /* 0x002fea000383ffff */
[----:B------:R-:W-:Y:S05]  /*61c0*/  BRA `(.L_x_123) ;  /* 0xffffffe8003c7947 */ /* 0x000fea000383ffff */
.L_x_96:
[----:B------:R-:W-:Y:S01]  /*61d0*/  BSSY B0, `(.L_x_124) ;  /* 0x0000006000007945 */ /* 0x000fe20003800000 */
[----:B------:R-:W-:-:S07]  /*61e0*/  IMAD.MOV.U32 R15, RZ, RZ, -0x1 ;  /* 0xffffffffff0f7424 */ /* 0x000fce00078e00ff */
[----:B------:R-:W-:Y:S05]  /*61f0*/  WARPSYNC.COLLECTIVE R15, `(.L_x_125) ;  /* 0x000000000f0c7348 */ /* 0x000fea0003c00000 */
[----:B------:R-:W-:Y:S02]  /*6200*/  ELECT P6, UR62, PT ;  /* 0x00000000003e782f */ /* 0x000fe400038c0000 */
[----:B------:R-:W-:Y:S01]  /*6210*/  MOV R14, UR62 ;  /* 0x0000003e000e7c02 */ /* 0x000fe20008000f00 */
[----:B------:R-:W-:Y:S10]  /*6220*/  ENDCOLLECTIVE ;  /* 0x000000000000791b */ /* 0x000ff40003800000 */
.L_x_125:
[----:B------:R-:W-:Y:S05]  /*6230*/  BSYNC B0 ;  /* 0x0000000000007941 */ /* 0x000fea0003800000 */
.L_x_124:
[----:B------:R-:W-:Y:S05]  /*6240*/  BRA `(.L_x_126) ;  /* 0xfffffff0008c7947 */ /* 0x000fea000383ffff */
.L_x_100:
[----:B0-----:R0:W1:Y:S02]  /*6250*/  SYNCS.PHASECHK.TRANS64.TRYWAIT P0, [R7+URZ], R2 ;  /* 0x00000002070075a7 */ /* 0x001064000800017f */
[----:B-1----:R-:W-:Y:S05]  /*6260*/  @!P0 NANOSLEEP.SYNCS 0x989680 ;  /* 0x009896800000895d */ /* 0x002fea0003900000 */
[----:B------:R-:W1:Y:S02]  /*6270*/  @!P0 SYNCS.PHASECHK.TRANS64 P0, [R7+URZ], R2 ;  /* 0x00000002070085a7 */ /* 0x000e64000800007f */
[----:B-1----:R-:W-:Y:S05]  /*6280*/  @!P0 BRA `(.L_x_100) ;  /* 0xfffffffc00f08947 */ /* 0x002fea000383ffff */
[----:B------:R-:W-:Y:S05]  /*6290*/  BRA `(.L_x_127) ;  /* 0xfffffff000cc7947 */ /* 0x000fea000383ffff */
.L_x_101:
[----:B0-----:R0:W1:Y:S02]  /*62a0*/  SYNCS.PHASECHK.TRANS64.TRYWAIT P0, [R9+URZ], R4 ;  /* 0x00000004090075a7 */ /* 0x001064000800017f */
[----:B-1----:R-:W-:Y:S05]  /*62b0*/  @!P0 NANOSLEEP.SYNCS 0x989680 ;  /* 0x009896800000895d */ /* 0x002fea0003900000 */
[----:B------:R-:W1:Y:S02]  /*62c0*/  @!P0 SYNCS.PHASECHK.TRANS64 P0, [R9+URZ], R4 ;  /* 0x00000004090085a7 */ /* 0x000e64000800007f */
[----:B-1----:R-:W-:Y:S05]  /*62d0*/  @!P0 BRA `(.L_x_101) ;  /* 0xfffffffc00f08947 */ /* 0x002fea000383ffff */
[----:B------:R-:W-:Y:S05]  /*62e0*/  BRA `(.L_x_128) ;  /* 0xfffffff000dc7947 */ /* 0x000fea000383ffff */
.L_x_102:
[----:B0-----:R0:W1:Y:S02]  /*62f0*/  SYNCS.PHASECHK.TRANS64.TRYWAIT P0, [R6+URZ], R5 ;  /* 0x00000005060075a7 */ /* 0x001064000800017f */
[----:B-1----:R-:W-:Y:S05]  /*6300*/  @!P0 NANOSLEEP.SYNCS 0x989680 ;  /* 0x009896800000895d */ /* 0x002fea0003900000 */
[----:B------:R-:W1:Y:S02]  /*6310*/  @!P0 SYNCS.PHASECHK.TRANS64 P0, [R6+URZ], R5 ;  /* 0x00000005060085a7 */ /* 0x000e64000800007f */
[----:B-1----:R-:W-:Y:S05]  /*6320*/  @!P0 BRA `(.L_x_102) ;  /* 0xfffffffc00f08947 */ /* 0x002fea000383ffff */
[----:B------:R-:W-:Y:S05]  /*6330*/  BRA `(.L_x_129) ;  /* 0xfffffff000ec7947 */ /* 0x000fea000383ffff */
.L_x_103:
[----:B0-----:R0:W1:Y:S02]  /*6340*/  SYNCS.PHASECHK.TRANS64.TRYWAIT P0, [R9+URZ], R4 ;  /* 0x00000004090075a7 */ /* 0x001064000800017f */
[----:B-1----:R-:W-:Y:S05]  /*6350*/  @!P0 NANOSLEEP.SYNCS 0x989680 ;  /* 0x009896800000895d */ /* 0x002fea0003900000 */
[----:B------:R-:W1:Y:S02]  /*6360*/  @!P0 SYNCS.PHASECHK.TRANS64 P0, [R9+URZ], R4 ;  /* 0x00000004090085a7 */ /* 0x000e64000800007f */
[----:B-1----:R-:W-:Y:S05]  /*6370*/  @!P0 BRA `(.L_x_103) ;  /* 0xfffffffc00f08947 */ /* 0x002fea000383ffff */
[----:B------:R-:W-:Y:S05]  /*6380*/  BRA `(.L_x_130) ;  /* 0xfffffff000fc7947 */ /* 0x000fea000383ffff */
.L_x_104:
[----:B0-----:R0:W1:Y:S02]  /*6390*/  SYNCS.PHASECHK.TRANS64.TRYWAIT P0, [R6+URZ], R5 ;  /* 0x00000005060075a7 */ /* 0x001064000800017f */
[----:B-1----:R-:W-:Y:S05]  /*63a0*/  @!P0 NANOSLEEP.SYNCS 0x989680 ;  /* 0x009896800000895d */ /* 0x002fea0003900000 */
[----:B------:R-:W1:Y:S02]  /*63b0*/  @!P0 SYNCS.PHASECHK.TRANS64 P0, [R6+URZ], R5 ;  /* 0x00000005060085a7 */ /* 0x000e64000800007f */
[----:B-1----:R-:W-:Y:S05]  /*63c0*/  @!P0 BRA `(.L_x_104) ;  /* 0xfffffffc00f08947 */ /* 0x002fea000383ffff */
[----:B------:R-:W-:Y:S05]  /*63d0*/  BRA `(.L_x_131) ;  /* 0xfffffff4000c7947 */ /* 0x000fea000383ffff */
.L_x_105:
[----:B0-----:R0:W1:Y:S02]  /*63e0*/  SYNCS.PHASECHK.TRANS64.TRYWAIT P0, [R9+URZ], R4 ;  /* 0x00000004090075a7 */ /* 0x001064000800017f */
[----:B-1----:R-:W-:Y:S05]  /*63f0*/  @!P0 NANOSLEEP.SYNCS 0x989680 ;  /* 0x009896800000895d */ /* 0x002fea0003900000 */
[----:B------:R-:W1:Y:S02]  /*6400*/  @!P0 SYNCS.PHASECHK.TRANS64 P0, [R9+URZ], R4 ;  /* 0x00000004090085a7 */ /* 0x000e64000800007f */
[----:B-1----:R-:W-:Y:S05]  /*6410*/  @!P0 BRA `(.L_x_105) ;  /* 0xfffffffc00f08947 */ /* 0x002fea000383ffff */
[----:B------:R-:W-:Y:S05]  /*6420*/  BRA `(.L_x_132) ;  /* 0xfffffff4001c7947 */ /* 0x000fea000383ffff */
.L_x_106:
[----:B0-----:R0:W1:Y:S02]  /*6430*/  SYNCS.PHASECHK.TRANS64.TRYWAIT P0, [R6+URZ], R5 ;  /* 0x00000005060075a7 */ /* 0x001064000800017f */
[----:B-1----:R-:W-:Y:S05]  /*6440*/  @!P0 NANOSLEEP.SYNCS 0x989680 ;  /* 0x009896800000895d */ /* 0x002fea0003900000 */
[----:B------:R-:W1:Y:S02]  /*6450*/  @!P0 SYNCS.PHASECHK.TRANS64 P0, [R6+URZ], R5 ;  /* 0x00000005060085a7 */ /* 0x000e64000800007f */
[----:B-1----:R-:W-:Y:S05]  /*6460*/  @!P0 BRA `(.L_x_106) ;  /* 0xfffffffc00f08947 */ /* 0x002fea000383ffff */
[----:B------:R-:W-:Y:S05]  /*6470*/  BRA `(.L_x_133) ;  /* 0xfffffff4002c7947 */ /* 0x000fea000383ffff */
.L_x_107:
[----:B0-----:R0:W1:Y:S02]  /*6480*/  SYNCS.PHASECHK.TRANS64.TRYWAIT P0, [R9+URZ], R4 ;  /* 0x00000004090075a7 */ /* 0x001064000800017f */
[----:B-1----:R-:W-:Y:S05]  /*6490*/  @!P0 NANOSLEEP.SYNCS 0x989680 ;  /* 0x009896800000895d */ /* 0x002fea0003900000 */
[----:B------:R-:W1:Y:S02]  /*64a0*/  @!P0 SYNCS.PHASECHK.TRANS64 P0, [R9+URZ], R4 ;  /* 0x00000004090085a7 */ /* 0x000e64000800007f */
[----:B-1----:R-:W-:Y:S05]  /*64b0*/  @!P0 BRA `(.L_x_107) ;  /* 0xfffffffc00f08947 */ /* 0x002fea000383ffff */
[----:B------:R-:W-:Y:S05]  /*64c0*/  BRA `(.L_x_134) ;  /* 0xfffffff4003c7947 */ /* 0x000fea000383ffff */
.L_x_108:
[----:B0-----:R0:W1:Y:S02]  /*64d0*/  SYNCS.PHASECHK.TRANS64.TRYWAIT P0, [R6+URZ], R5 ;  /* 0x00000005060075a7 */ /* 0x001064000800017f */
[----:B-1----:R-:W-:Y:S05]  /*64e0*/  @!P0 NANOSLEEP.SYNCS 0x989680 ;  /* 0x009896800000895d */ /* 0x002fea0003900000 */
[----:B------:R-:W1:Y:S02]  /*64f0*/  @!P0 SYNCS.PHASECHK.TRANS64 P0, [R6+URZ], R5 ;  /* 0x00000005060085a7 */ /* 0x000e64000800007f */
[----:B-1----:R-:W-:Y:S05]  /*6500*/  @!P0 BRA `(.L_x_108) ;  /* 0xfffffffc00f08947 */ /* 0x002fea000383ffff */
[----:B------:R-:W-:Y:S05]  /*6510*/  BRA `(.L_x_135) ;  /* 0xfffffff4004c7947 */ /* 0x000fea000383ffff */
.L_x_109:
[----:B0-----:R0:W1:Y:S02]  /*6520*/  SYNCS.PHASECHK.TRANS64.TRYWAIT P0, [R9+URZ], R4 ;  /* 0x00000004090075a7 */ /* 0x001064000800017f */
[----:B-1----:R-:W-:Y:S05]  /*6530*/  @!P0 NANOSLEEP.SYNCS 0x989680 ;  /* 0x009896800000895d */ /* 0x002fea0003900000 */
[----:B------:R-:W1:Y:S02]  /*6540*/  @!P0 SYNCS.PHASECHK.TRANS64 P0, [R9+URZ], R4 ;  /* 0x00000004090085a7 */ /* 0x000e64000800007f */
[----:B-1----:R-:W-:Y:S05]  /*6550*/  @!P0 BRA `(.L_x_109) ;  /* 0xfffffffc00f08947 */ /* 0x002fea000383ffff */
[----:B------:R-:W-:Y:S05]  /*6560*/  BRA `(.L_x_136) ;  /* 0xfffffff4005c7947 */ /* 0x000fea000383ffff */
.L_x_110:
[----:B0-----:R0:W1:Y:S02]  /*6570*/  SYNCS.PHASECHK.TRANS64.TRYWAIT P0, [R6+URZ], R5 ;  /* 0x00000005060075a7 */ /* 0x001064000800017f */
[----:B-1----:R-:W-:Y:S05]  /*6580*/  @!P0 NANOSLEEP.SYNCS 0x989680 ;  /* 0x009896800000895d */ /* 0x002fea0003900000 */
[----:B------:R-:W1:Y:S02]  /*6590*/  @!P0 SYNCS.PHASECHK.TRANS64 P0, [R6+URZ], R5 ;  /* 0x00000005060085a7 */ /* 0x000e64000800007f */
[----:B-1----:R-:W-:Y:S05]  /*65a0*/  @!P0 BRA `(.L_x_110) ;  /* 0xfffffffc00f08947 */ /* 0x002fea000383ffff */
[----:B------:R-:W-:Y:S05]  /*65b0*/  BRA `(.L_x_137) ;  /* 0xfffffff4006c7947 */ /* 0x000fea000383ffff */
.L_x_111:
[----:B0-----:R0:W1:Y:S02]  /*65c0*/  SYNCS.PHASECHK.TRANS64.TRYWAIT P0, [R9+URZ], R4 ;  /* 0x00000004090075a7 */ /* 0x001064000800017f */
[----:B-1----:R-:W-:Y:S05]  /*65d0*/  @!P0 NANOSLEEP.SYNCS 0x989680 ;  /* 0x009896800000895d */ /* 0x002fea0003900000 */
[----:B------:R-:W1:Y:S02]  /*65e0*/  @!P0 SYNCS.PHASECHK.TRANS64 P0, [R9+URZ], R4 ;  /* 0x00000004090085a7 */ /* 0x000e64000800007f */
[----:B-1----:R-:W-:Y:S05]  /*65f0*/  @!P0 BRA `(.L_x_111) ;  /* 0xfffffffc00f08947 */ /* 0x002fea000383ffff */
[----:B------:R-:W-:Y:S05]  /*6600*/  BRA `(.L_x_138) ;  /* 0xfffffff4007c7947 */ /* 0x000fea000383ffff */
.L_x_112:
[----:B0-----:R0:W1:Y:S02]  /*6610*/  SYNCS.PHASECHK.TRANS64.TRYWAIT P0, [R6+URZ], R5 ;  /* 0x00000005060075a7 */ /* 0x001064000800017f */
[----:B-1----:R-:W-:Y:S05]  /*6620*/  @!P0 NANOSLEEP.SYNCS 0x989680 ;  /* 0x009896800000895d */ /* 0x002fea0003900000 */
[----:B------:R-:W1:Y:S02]  /*6630*/  @!P0 SYNCS.PHASECHK.TRANS64 P0, [R6+URZ], R5 ;  /* 0x00000005060085a7 */ /* 0x000e64000800007f */
[----:B-1----:R-:W-:Y:S05]  /*6640*/  @!P0 BRA `(.L_x_112) ;  /* 0xfffffffc00f08947 */ /* 0x002fea000383ffff */
[----:B------:R-:W-:Y:S05]  /*6650*/  BRA `(.L_x_139) ;  /* 0xfffffff4008c7947 */ /* 0x000fea000383ffff */
.L_x_113:
[----:B0-----:R0:W1:Y:S02]  /*6660*/  SYNCS.PHASECHK.TRANS64.TRYWAIT P0, [R9+URZ], R4 ;  /* 0x00000004090075a7 */ /* 0x001064000800017f */
[----:B-1----:R-:W-:Y:S05]  /*6670*/  @!P0 NANOSLEEP.SYNCS 0x989680 ;  /* 0x009896800000895d */ /* 0x002fea0003900000 */
[----:B------:R-:W1:Y:S02]  /*6680*/  @!P0 SYNCS.PHASECHK.TRANS64 P0, [R9+URZ], R4 ;  /* 0x00000004090085a7 */ /* 0x000e64000800007f */
[----:B-1----:R-:W-:Y:S05]  /*6690*/  @!P0 BRA `(.L_x_113) ;  /* 0xfffffffc00f08947 */ /* 0x002fea000383ffff */
[----:B------:R-:W-:Y:S05]  /*66a0*/  BRA `(.L_x_140) ;  /* 0xfffffff4009c7947 */ /* 0x000fea000383ffff */
.L_x_114:
[----:B0-----:R0:W1:Y:S02]  /*66b0*/  SYNCS.PHASECHK.TRANS64.TRYWAIT P0, [R6+URZ], R5 ;  /* 0x00000005060075a7 */ /* 0x001064000800017f */
[----:B-1----:R-:W-:Y:S05]  /*66c0*/  @!P0 NANOSLEEP.SYNCS 0x989680 ;  /* 0x009896800000895d */ /* 0x002fea0003900000 */
[----:B------:R-:W1:Y:S02]  /*66d0*/  @!P0 SYNCS.PHASECHK.TRANS64 P0, [R6+URZ], R5 ;  /* 0x00000005060085a7 */ /* 0x000e64000800007f */
[----:B-1----:R-:W-:Y:S05]  /*66e0*/  @!P0 BRA `(.L_x_114) ;  /* 0xfffffffc00f08947 */ /* 0x002fea000383ffff */
[----:B------:R-:W-:Y:S05]  /*66f0*/  BRA `(.L_x_141) ;  /* 0xfffffff400ac7947 */ /* 0x000fea000383ffff */
.L_x_115:
[----:B0-----:R0:W1:Y:S02]  /*6700*/  SYNCS.PHASECHK.TRANS64.TRYWAIT P0, [R9+URZ], R4 ;  /* 0x00000004090075a7 */ /* 0x001064000800017f */
[----:B-1----:R-:W-:Y:S05]  /*6710*/  @!P0 NANOSLEEP.SYNCS 0x989680 ;  /* 0x009896800000895d */ /* 0x002fea0003900000 */
[----:B------:R-:W1:Y:S02]  /*6720*/  @!P0 SYNCS.PHASECHK.TRANS64 P0, [R9+URZ], R4 ;  /* 0x00000004090085a7 */ /* 0x000e64000800007f */
[----:B-1----:R-:W-:Y:S05]  /*6730*/  @!P0 BRA `(.L_x_115) ;  /* 0xfffffffc00f08947 */ /* 0x002fea000383ffff */
[----:B------:R-:W-:Y:S05]  /*6740*/  BRA `(.L_x_142) ;  /* 0xfffffff400bc7947 */ /* 0x000fea000383ffff */
.L_x_116:
[----:B0-----:R0:W1:Y:S02]  /*6750*/  SYNCS.PHASECHK.TRANS64.TRYWAIT P0, [R6+URZ], R5 ;  /* 0x00000005060075a7 */ /* 0x001064000800017f */
[----:B-1----:R-:W-:Y:S05]  /*6760*/  @!P0 NANOSLEEP.SYNCS 0x989680 ;  /* 0x009896800000895d */ /* 0x002fea0003900000 */
[----:B------:R-:W1:Y:S02]  /*6770*/  @!P0 SYNCS.PHASECHK.TRANS64 P0, [R6+URZ], R5 ;  /* 0x00000005060085a7 */ /* 0x000e64000800007f */
[----:B-1----:R-:W-:Y:S05]  /*6780*/  @!P0 BRA `(.L_x_116) ;  /* 0xfffffffc00f08947 */ /* 0x002fea000383ffff */
[----:B------:R-:W-:Y:S05]  /*6790*/  BRA `(.L_x_143) ;  /* 0xfffffff400cc7947 */ /* 0x000fea000383ffff */
.L_x_117:
[----:B0-----:R0:W1:Y:S02]  /*67a0*/  SYNCS.PHASECHK.TRANS64.TRYWAIT P0, [R9+URZ], R4 ;  /* 0x00000004090075a7 */ /* 0x001064000800017f */
[----:B-1----:R-:W-:Y:S05]  /*67b0*/  @!P0 NANOSLEEP.SYNCS 0x989680 ;  /* 0x009896800000895d */ /* 0x002fea0003900000 */
[----:B------:R-:W1:Y:S02]  /*67c0*/  @!P0 SYNCS.PHASECHK.TRANS64 P0, [R9+URZ], R4 ;  /* 0x00000004090085a7 */ /* 0x000e64000800007f */
[----:B-1----:R-:W-:Y:S05]  /*67d0*/  @!P0 BRA `(.L_x_117) ;  /* 0xfffffffc00f08947 */ /* 0x002fea000383ffff */
[----:B------:R-:W-:Y:S05]  /*67e0*/  BRA `(.L_x_144) ;  /* 0xfffffff400dc7947 */ /* 0x000fea000383ffff */
.L_x_118:
[----:B-1----:R1:W2:Y:S02]  /*67f0*/  SYNCS.PHASECHK.TRANS64.TRYWAIT P0, [R6+URZ], R5 ;  /* 0x00000005060075a7 */ /* 0x0022a4000800017f */
[----:B--2---:R-:W-:Y:S05]  /*6800*/  @!P0 NANOSLEEP.SYNCS 0x989680 ;  /* 0x009896800000895d */ /* 0x004fea0003900000 */
[----:B------:R-:W2:Y:S02]  /*6810*/  @!P0 SYNCS.PHASECHK.TRANS64 P0, [R6+URZ], R5 ;  /* 0x00000005060085a7 */ /* 0x000ea4000800007f */
[----:B--2---:R-:W-:Y:S05]  /*6820*/  @!P0 BRA `(.L_x_118) ;  /* 0xfffffffc00f08947 */ /* 0x004fea000383ffff */
[----:B------:R-:W-:Y:S05]  /*6830*/  BRA `(.L_x_145) ;  /* 0xfffffff400e47947 */ /* 0x000fea000383ffff */
.L_x_146:
[----:B------:R-:W-:-:S00]  /*6840*/  BRA `(.L_x_146) ;  /* 0xfffffffc00fc7947 */ /* 0x000fc0000383ffff */
[----:B------:R-:W-:-:S00]  /*6850*/  NOP ;  /* 0x0000000000007918 */ /* 0x000fc00000000000 */
        /* <DEDUP_REMOVED lines=10> */
.L_x_147:


//--------------------- .nv.global.init           --------------------------
	.section	.nv.global.init,"aw",@progbits
.nv.global.init:
	.type		$str$22,@object
	.size		$str$22,($str$23 - $str$22)
$str$22:
        /*0000*/ 	.byte	0x6b, 0x5f, 0x74, 0x69, 0x6c, 0x65, 0x5f, 0x63, 0x6f, 0x75, 0x6e, 0x74, 0x20, 0x3e, 0x3d, 0x20
        /*0010*/ 	.byte	0x31, 0x00
	.type		$str$23,@object
	.size		$str$23,(__unnamed_1 - $str$23)
$str$23:
        /*0012*/ 	.byte	0x2f, 0x74, 0x6d, 0x70, 0x2f, 0x63, 0x75, 0x74, 0x6c, 0x61, 0x73, 0x73, 0x5f, 0x73, 0x77, 0x65
        /*0022*/ 	.byte	0x65, 0x70, 0x5f, 0x73, 0x72, 0x63, 0x2f, 0x69, 0x6e, 0x63, 0x6c, 0x75, 0x64, 0x65, 0x2f, 0x63
        /*0032*/ 	.byte	0x75, 0x74, 0x6c, 0x61, 0x73, 0x73, 0x2f, 0x67, 0x65, 0x6d, 0x6d, 0x2f, 0x63, 0x6f, 0x6c, 0x6c
        /*0042*/ 	.byte	0x65, 0x63, 0x74, 0x69, 0x76, 0x65, 0x2f, 0x73, 0x6d, 0x39, 0x30, 0x5f, 0x6d, 0x6d, 0x61, 0x5f
        /*0052*/ 	.byte	0x74, 0x6d, 0x61, 0x5f, 0x67, 0x6d, 0x6d, 0x61, 0x5f, 0x73, 0x73, 0x5f, 0x77, 0x61, 0x72, 0x70
        /*0062*/ 	.byte	0x73, 0x70, 0x65, 0x63, 0x69, 0x61, 0x6c, 0x69, 0x7a, 0x65, 0x64, 0x2e, 0x68, 0x70, 0x70, 0x00
	.type		__unnamed_1,@object
	.size		__unnamed_1,(.L_0 - __unnamed_1)
__unnamed_1:
        /*0072*/ 	.byte	0x76, 0x6f, 0x69, 0x64, 0x20, 0x63, 0x75, 0x74, 0x6c, 0x61, 0x73, 0x73, 0x3a, 0x3a, 0x67, 0x65
        /* <DEDUP_REMOVED lines=180> */
        /*0bc2*/ 	.byte	0x79, 0x5d, 0x00
.L_0:


//--------------------- .nv.shared._ZN7cutlass13device_kernelINS_4gemm6kernel13GemmUniversalIN4cute5tupleIJiiiiEEENS1_10collective13CollectiveMmaINS1_34MainloopSm90TmaGmmaWarpSpecializedILi20ENS5_IJNS4_1CILi1EEESB_SB_EEENS1_35KernelTmaWarpSpecializedCooperativeEEENS5_IJNSA_ILi128EEENSA_ILi48EEENSA_ILi32EEEEEENS_10bfloat16_tENS5_IJlSB_lEEESJ_SK_NS4_8TiledMMAINS4_8MMA_AtomIJNS4_4SM904GMMA27MMA_64x16x16_F32BF16BF16_SSILNSO_5MajorE0ELSQ_0ELNSO_7ScaleInE1ELSR_1EEEEEENS4_6LayoutINS5_IJNSA_ILi2EEESB_SB_EEENS5_IJSB_NSA_ILi0EEESX_EEEEENS5_IJNS4_10UnderscoreES10_S10_EEEEENS4_13SM90_TMA_LOADENS4_14ComposedLayoutINS4_7SwizzleILi2ELi4ELi3EEENS4_18smem_ptr_flag_bitsILi16EEENSU_INS5_IJNSA_ILi8EEESH_EEENS5_IJSH_SB_EEEEEEEvNS4_8identityES13_S1D_vS1E_EENS_8epilogue10collective6detail29Sm90TmaWarpSpecializedAdapterINS1H_15DefaultEpilogueISJ_SK_SK_NS1G_6thread17LinearCombinationISJ_Li1EffLNS1L_9ScaleType4KindE0ELNS_15FloatRoundStyleE2ESJ_EENS1_15EpilogueDefaultEEEEEvvEEEEvNT_6ParamsE --------------------------
	.section	.nv.shared._ZN7cutlass13device_kernelINS_4gemm6kernel13GemmUniversalIN4cute5tupleIJiiiiEEENS1_10collective13CollectiveMmaINS1_34MainloopSm90TmaGmmaWarpSpecializedILi20ENS5_IJNS4_1CILi1EEESB_SB_EEENS1_35KernelTmaWarpSpecializedCooperativeEEENS5_IJNSA_ILi128EEENSA_ILi48EEENSA_ILi32EEEEEENS_10bfloat16_tENS5_IJlSB_lEEESJ_SK_NS4_8TiledMMAINS4_8MMA_AtomIJNS4_4SM904GMMA27MMA_64x16x16_F32BF16BF16_SSILNSO_5MajorE0ELSQ_0ELNSO_7ScaleInE1ELSR_1EEEEEENS4_6LayoutINS5_IJNSA_ILi2EEESB_SB_EEENS5_IJSB_NSA_ILi0EEESX_EEEEENS5_IJNS4_10UnderscoreES10_S10_EEEEENS4_13SM90_TMA_LOADENS4_14ComposedLayoutINS4_7SwizzleILi2ELi4ELi3EEENS4_18smem_ptr_flag_bitsILi16EEENSU_INS5_IJNSA_ILi8EEESH_EEENS5_IJSH_SB_EEEEEEEvNS4_8identityES13_S1D_vS1E_EENS_8epilogue10collective6detail29Sm90TmaWarpSpecializedAdapterINS1H_15DefaultEpilogueISJ_SK_SK_NS1G_6thread17LinearCombinationISJ_Li1EffLNS1L_9ScaleType4KindE0ELNS_15FloatRoundStyleE2ESJ_EENS1_15EpilogueDefaultEEEEEvvEEEEvNT_6ParamsE,"aw",@nobits
	.sectionflags	@""
	.align	16
	.zero		1024


//--------------------- .nv.shared.reserved.0     --------------------------
	.section	.nv.shared.reserved.0,"aw",@nobits
	.weak		__nv_reservedSMEM_offset_0_alias
	.size		__nv_reservedSMEM_offset_0_alias, 0, 0
	.other		__nv_reservedSMEM_offset_0_alias,@"STO_CUDA_RESERVED_SHARED STV_DEFAULT"
__nv_reservedSMEM_offset_0_alias:
	.zero		0


//--------------------- .nv.global                --------------------------
	.section	.nv.global,"aw",@nobits
.nv.global:
	.type		_ZN39_INTERNAL_5a7b0181_4_k_cu_5a4a88e7_71564cute1_E,@object
	.size		_ZN39_INTERNAL_5a7b0181_4_k_cu_5a4a88e7_71564cute1_E,(_ZN39_INTERNAL_5a7b0181_4_k_cu_5a4a88e7_71564cuda3std3__45__cpo6cbeginE - _ZN39_INTERNAL_5a7b0181_4_k_cu_5a4a88e7_71564cute1_E)
_ZN39_INTERNAL_5a7b0181_4_k_cu_5a4a88e7_71564cute1_E:
	.zero		1
	.type		_ZN39_INTERNAL_5a7b0181_4_k_cu_5a4a88e7_71564cuda3std3__45__cpo6cbeginE,@object
	.size		_ZN39_INTERNAL_5a7b0181_4_k_cu_5a4a88e7_71564cuda3std3__45__cpo6cbeginE,(_ZN39_INTERNAL_5a7b0181_4_k_cu_5a4a88e7_71564cuda3std3__48in_placeE - _ZN39_INTERNAL_5a7b0181_4_k_cu_5a4a88e7_71564cuda3std3__45__cpo6cbeginE)
_ZN39_INTERNAL_5a7b0181_4_k_cu_5a4a88e7_71564cuda3std3__45__cpo6cbeginE:
	.zero		1
	.type		_ZN39_INTERNAL_5a7b0181_4_k_cu_5a4a88e7_71564cuda3std3__48in_placeE,@object
	.size		_ZN39_INTERNAL_5a7b0181_4_k_cu_5a4a88e7_71564cuda3std3__48in_placeE,(_ZN39_INTERNAL_5a7b0181_4_k_cu_5a4a88e7_71564cuda3std6ranges3__45__cpo9iter_moveE - _ZN39_INTERNAL_5a7b0181_4_k_cu_5a4a88e7_71564cuda3std3__48in_placeE)
_ZN39_INTERNAL_5a7b0181_4_k_cu_5a4a88e7_71564cuda3std3__48in_placeE:
	.zero		1
	.type		_ZN39_INTERNAL_5a7b0181_4_k_cu_5a4a88e7_71564cuda3std6ranges3__45__cpo9iter_moveE,@object
	.size		_ZN39_INTERNAL_5a7b0181_4_k_cu_5a4a88e7_71564cuda3std6ranges3__45__cpo9iter_moveE,(_ZN39_INTERNAL_5a7b0181_4_k_cu_5a4a88e7_71564cuda3std3__45__cpo5beginE - _ZN39_INTERNAL_5a7b0181_4_k_cu_5a4a88e7_71564cuda3std6ranges3__45__cpo9iter_moveE)
_ZN39_INTERNAL_5a7b0181_4_k_cu_5a4a88e7_71564cuda3std6ranges3__45__cpo9iter_moveE:
	.zero		1
	.type		_ZN39_INTERNAL_5a7b0181_4_k_cu_5a4a88e7_71564cuda3std3__45__cpo5beginE,@object
	.size		_ZN39_INTERNAL_5a7b0181_4_k_cu_5a4a88e7_71564cuda3std3__45__cpo5beginE,(_ZN39_INTERNAL_5a7b0181_4_k_cu_5a4a88e7_71564cuda3std3__441_GLOBAL__N__5a7b0181_4_k_cu_5a4a88e7_71566ignoreE - _ZN39_INTERNAL_5a7b0181_4_k_cu_5a4a88e7_71564cuda3std3__45__cpo5beginE)
_ZN39_INTERNAL_5a7b0181_4_k_cu_5a4a88e7_71564cuda3std3__45__cpo5beginE:
	.zero		1
	.type		_ZN39_INTERNAL_5a7b0181_4_k_cu_5a4a88e7_71564cuda3std3__441_GLOBAL__N__5a7b0181_4_k_cu_5a4a88e7_71566ignoreE,@object
	.size		_ZN39_INTERNAL_5a7b0181_4_k_cu_5a4a88e7_71564cuda3std3__441_GLOBAL__N__5a7b0181_4_k_cu_5a4a88e7_71566ignoreE,(_ZN39_INTERNAL_5a7b0181_4_k_cu_5a4a88e7_71564cute7productE - _ZN39_INTERNAL_5a7b0181_4_k_cu_5a4a88e7_71564cuda3std3__441_GLOBAL__N__5a7b0181_4_k_cu_5a4a88e7_71566ignoreE)
_ZN39_INTERNAL_5a7b0181_4_k_cu_5a4a88e7_71564cuda3std3__441_GLOBAL__N__5a7b0181_4_k_cu_5a4a88e7_71566ignoreE:
	.zero		1
	.type		_ZN39_INTERNAL_5a7b0181_4_k_cu_5a4a88e7_71564cute7productE,@object
	.size		_ZN39_INTERNAL_5a7b0181_4_k_cu_5a4a88e7_71564cute7productE,(_ZN39_INTERNAL_5a7b0181_4_k_cu_5a4a88e7_71564cuda3std3__45__cpo3endE - _ZN39_INTERNAL_5a7b0181_4_k_cu_5a4a88e7_71564cute7productE)
_ZN39_INTERNAL_5a7b0181_4_k_cu_5a4a88e7_71564cute7productE:
	.zero		1
	.type		_ZN39_INTERNAL_5a7b0181_4_k_cu_5a4a88e7_71564cuda3std3__45__cpo3endE,@object
	.size		_ZN39_INTERNAL_5a7b0181_4_k_cu_5a4a88e7_71564cuda3std3__45__cpo3endE,(_ZN39_INTERNAL_5a7b0181_4_k_cu_5a4a88e7_71564cuda3std3__419piecewise_constructE - _ZN39_INTERNAL_5a7b0181_4_k_cu_5a4a88e7_71564cuda3std3__45__cpo3endE)
_ZN39_INTERNAL_5a7b0181_4_k_cu_5a4a88e7_71564cuda3std3__45__cpo3endE:
	.zero		1
	.type		_ZN39_INTERNAL_5a7b0181_4_k_cu_5a4a88e7_71564cuda3std3__419piecewise_constructE,@object
	.size		_ZN39_INTERNAL_5a7b0181_4_k_cu_5a4a88e7_71564cuda3std3__419piecewise_constructE,(_ZN39_INTERNAL_5a7b0181_4_k_cu_5a4a88e7_71564cuda3std3__45__cpo4cendE - _ZN39_INTERNAL_5a7b0181_4_k_cu_5a4a88e7_71564cuda3std3__419piecewise_constructE)
_ZN39_INTERNAL_5a7b0181_4_k_cu_5a4a88e7_71564cuda3std3__419piecewise_constructE:
	.zero		1
	.type		_ZN39_INTERNAL_5a7b0181_4_k_cu_5a4a88e7_71564cuda3std3__45__cpo4cendE,@object
	.size		_ZN39_INTERNAL_5a7b0181_4_k_cu_5a4a88e7_71564cuda3std3__45__cpo4cendE,(_ZN39_INTERNAL_5a7b0181_4_k_cu_5a4a88e7_71564cuda3std6ranges3__45__cpo4swapE - _ZN39_INTERNAL_5a7b0181_4_k_cu_5a4a88e7_71564cuda3std3__45__cpo4cendE)
_ZN39_INTERNAL_5a7b0181_4_k_cu_5a4a88e7_71564cuda3std3__45__cpo4cendE:
	.zero		1
	.type		_ZN39_INTERNAL_5a7b0181_4_k_cu_5a4a88e7_71564cuda3std6ranges3__45__cpo4swapE,@object
	.size		_ZN39_INTERNAL_5a7b0181_4_k_cu_5a4a88e7_71564cuda3std6ranges3__45__cpo4swapE,(.L_8 - _ZN39_INTERNAL_5a7b0181_4_k_cu_5a4a88e7_71564cuda3std6ranges3__45__cpo4swapE)
_ZN39_INTERNAL_5a7b0181_4_k_cu_5a4a88e7_71564cuda3std6ranges3__45__cpo4swapE:
	.zero		1
.L_8:


//--------------------- .nv.constant0._ZN7cutlass13device_kernelINS_4gemm6kernel13GemmUniversalIN4cute5tupleIJiiiiEEENS1_10collective13CollectiveMmaINS1_34MainloopSm90TmaGmmaWarpSpecializedILi20ENS5_IJNS4_1CILi1EEESB_SB_EEENS1_35KernelTmaWarpSpecializedCooperativeEEENS5_IJNSA_ILi128EEENSA_ILi48EEENSA_ILi32EEEEEENS_10bfloat16_tENS5_IJlSB_lEEESJ_SK_NS4_8TiledMMAINS4_8MMA_AtomIJNS4_4SM904GMMA27MMA_64x16x16_F32BF16BF16_SSILNSO_5MajorE0ELSQ_0ELNSO_7ScaleInE1ELSR_1EEEEEENS4_6LayoutINS5_IJNSA_ILi2EEESB_SB_EEENS5_IJSB_NSA_ILi0EEESX_EEEEENS5_IJNS4_10UnderscoreES10_S10_EEEEENS4_13SM90_TMA_LOADENS4_14ComposedLayoutINS4_7SwizzleILi2ELi4ELi3EEENS4_18smem_ptr_flag_bitsILi16EEENSU_INS5_IJNSA_ILi8EEESH_EEENS5_IJSH_SB_EEEEEEEvNS4_8identityES13_S1D_vS1E_EENS_8epilogue10collective6detail29Sm90TmaWarpSpecializedAdapterINS1H_15DefaultEpilogueISJ_SK_SK_NS1G_6thread17LinearCombinationISJ_Li1EffLNS1L_9ScaleType4KindE0ELNS_15FloatRoundStyleE2ESJ_EENS1_15EpilogueDefaultEEEEEvvEEEEvNT_6ParamsE --------------------------
	.section	.nv.constant0._ZN7cutlass13device_kernelINS_4gemm6kernel13GemmUniversalIN4cute5tupleIJiiiiEEENS1_10collective13CollectiveMmaINS1_34MainloopSm90TmaGmmaWarpSpecializedILi20ENS5_IJNS4_1CILi1EEESB_SB_EEENS1_35KernelTmaWarpSpecializedCooperativeEEENS5_IJNSA_ILi128EEENSA_ILi48EEENSA_ILi32EEEEEENS_10bfloat16_tENS5_IJlSB_lEEESJ_SK_NS4_8TiledMMAINS4_8MMA_AtomIJNS4_4SM904GMMA27MMA_64x16x16_F32BF16BF16_SSILNSO_5MajorE0ELSQ_0ELNSO_7ScaleInE1ELSR_1EEEEEENS4_6LayoutINS5_IJNSA_ILi2EEESB_SB_EEENS5_IJSB_NSA_ILi0EEESX_EEEEENS5_IJNS4_10UnderscoreES10_S10_EEEEENS4_13SM90_TMA_LOADENS4_14ComposedLayoutINS4_7SwizzleILi2ELi4ELi3EEENS4_18smem_ptr_flag_bitsILi16EEENSU_INS5_IJNSA_ILi8EEESH_EEENS5_IJSH_SB_EEEEEEEvNS4_8identityES13_S1D_vS1E_EENS_8epilogue10collective6detail29Sm90TmaWarpSpecializedAdapterINS1H_15DefaultEpilogueISJ_SK_SK_NS1G_6thread17LinearCombinationISJ_Li1EffLNS1L_9ScaleType4KindE0ELNS_15FloatRoundStyleE2ESJ_EENS1_15EpilogueDefaultEEEEEvvEEEEvNT_6ParamsE,"a",@progbits
	.sectionflags	@""
	.align	4
.nv.constant0._ZN7cutlass13device_kernelINS_4gemm6kernel13GemmUniversalIN4cute5tupleIJiiiiEEENS1_10collective13CollectiveMmaINS1_34MainloopSm90TmaGmmaWarpSpecializedILi20ENS5_IJNS4_1CILi1EEESB_SB_EEENS1_35KernelTmaWarpSpecializedCooperativeEEENS5_IJNSA_ILi128EEENSA_ILi48EEENSA_ILi32EEEEEENS_10bfloat16_tENS5_IJlSB_lEEESJ_SK_NS4_8TiledMMAINS4_8MMA_AtomIJNS4_4SM904GMMA27MMA_64x16x16_F32BF16BF16_SSILNSO_5MajorE0ELSQ_0ELNSO_7ScaleInE1ELSR_1EEEEEENS4_6LayoutINS5_IJNSA_ILi2EEESB_SB_EEENS5_IJSB_NSA_ILi0EEESX_EEEEENS5_IJNS4_10UnderscoreES10_S10_EEEEENS4_13SM90_TMA_LOADENS4_14ComposedLayoutINS4_7SwizzleILi2ELi4ELi3EEENS4_18smem_ptr_flag_bitsILi16EEENSU_INS5_IJNSA_ILi8EEESH_EEENS5_IJSH_SB_EEEEEEEvNS4_8identityES13_S1D_vS1E_EENS_8epilogue10collective6detail29Sm90TmaWarpSpecializedAdapterINS1H_15DefaultEpilogueISJ_SK_SK_NS1G_6thread17LinearCombinationISJ_Li1EffLNS1L_9ScaleType4KindE0ELNS_15FloatRoundStyleE2ESJ_EENS1_15EpilogueDefaultEEEEEvvEEEEvNT_6ParamsE:
	.zero		1664


//--------------------- SYMBOLS --------------------------

	.type		.nv.reservedSmem.offset0,@object
	.size		.nv.reservedSmem.offset0,0x4
	.type		__assertfail,@function
